//
// Generated by NVIDIA NVVM Compiler
//
// Compiler Build ID: CL-36424714
// Cuda compilation tools, release 13.0, V13.0.88
// Based on NVVM 20.0.0
//

.version 9.0
.target sm_100
.address_size 64

	// .globl	_Z10KernelFuncPiii
.global .align 4 .u32 primes_size;
.global .align 8 .u64 primes;

.visible .entry _Z10KernelFuncPiii(
	.param .u64 .ptr .align 1 _Z10KernelFuncPiii_param_0,
	.param .u32 _Z10KernelFuncPiii_param_1,
	.param .u32 _Z10KernelFuncPiii_param_2
)
{
	.reg .pred 	%p<84>;
	.reg .b32 	%r<162>;
	.reg .b32 	%f<97>;
	.reg .b64 	%rd<95>;
	.reg .b64 	%fd<52>;

	ld.param.u64 	%rd35, [_Z10KernelFuncPiii_param_0];
	ld.param.u32 	%r55, [_Z10KernelFuncPiii_param_1];
	ld.param.u32 	%r56, [_Z10KernelFuncPiii_param_2];
	cvta.to.global.u64 	%rd1, %rd35;
	mov.u32 	%r57, %ctaid.x;
	mov.u32 	%r58, %ntid.x;
	mov.u32 	%r59, %tid.x;
	mad.lo.s32 	%r1, %r57, %r58, %r59;
	setp.gt.s32 	%p3, %r1, %r56;
	@%p3 bra 	$L__BB0_69;
	cvt.rn.f32.s32 	%f1, %r55;
	abs.f32 	%f2, %f1;
	setp.lt.f32 	%p4, %f2, 0f00800000;
	mul.f32 	%f15, %f2, 0f4B800000;
	selp.f32 	%f16, %f15, %f2, %p4;
	selp.f32 	%f17, 0fC1C00000, 0f00000000, %p4;
	mov.b32 	%r60, %f16;
	add.s32 	%r61, %r60, -1060439283;
	and.b32  	%r62, %r61, -8388608;
	sub.s32 	%r63, %r60, %r62;
	mov.b32 	%f18, %r63;
	cvt.rn.f32.s32 	%f19, %r62;
	fma.rn.f32 	%f20, %f19, 0f34000000, %f17;
	add.f32 	%f21, %f18, 0fBF800000;
	add.f32 	%f22, %f18, 0f3F800000;
	rcp.approx.ftz.f32 	%f23, %f22;
	add.f32 	%f24, %f21, %f21;
	mul.f32 	%f25, %f24, %f23;
	mul.f32 	%f26, %f25, %f25;
	sub.f32 	%f27, %f21, %f25;
	add.f32 	%f28, %f27, %f27;
	neg.f32 	%f29, %f25;
	fma.rn.f32 	%f30, %f29, %f21, %f28;
	mul.rn.f32 	%f31, %f23, %f30;
	fma.rn.f32 	%f32, %f26, 0f3A2C32E4, 0f3B52E7DB;
	fma.rn.f32 	%f33, %f32, %f26, 0f3C93BB73;
	fma.rn.f32 	%f34, %f33, %f26, 0f3DF6384F;
	mul.rn.f32 	%f35, %f34, %f26;
	fma.rn.f32 	%f36, %f25, 0f3FB8AA3B, %f20;
	sub.f32 	%f37, %f20, %f36;
	fma.rn.f32 	%f38, %f25, 0f3FB8AA3B, %f37;
	fma.rn.f32 	%f39, %f31, 0f3FB8AA3B, %f38;
	fma.rn.f32 	%f40, %f25, 0f32A55E34, %f39;
	mul.f32 	%f41, %f35, 0f40400000;
	fma.rn.f32 	%f42, %f41, %f31, %f40;
	fma.rn.f32 	%f43, %f35, %f25, %f42;
	add.rn.f32 	%f3, %f36, %f43;
	neg.f32 	%f44, %f36;
	add.rn.f32 	%f45, %f3, %f44;
	neg.f32 	%f46, %f45;
	add.rn.f32 	%f4, %f43, %f46;
	setp.eq.s32 	%p5, %r55, 1;
	mov.f32 	%f95, 0f3F800000;
	@%p5 bra 	$L__BB0_7;
	setp.num.f32 	%p6, %f2, %f2;
	@%p6 bra 	$L__BB0_4;
	mov.f32 	%f69, 0f3EAAAAAB;
	add.rn.f32 	%f95, %f1, %f69;
	bra.uni 	$L__BB0_7;
$L__BB0_4:
	setp.ne.s32 	%p7, %r55, 0;
	setp.neu.f32 	%p8, %f2, 0f7F800000;
	and.pred  	%p9, %p7, %p8;
	@%p9 bra 	$L__BB0_6;
	add.f32 	%f68, %f1, %f1;
	mov.b32 	%r69, %f68;
	and.b32  	%r70, %r69, 2147483647;
	mov.b32 	%f95, %r70;
	bra.uni 	$L__BB0_7;
$L__BB0_6:
	mov.f32 	%f47, 0f3EAAAAAB;
	mul.rn.f32 	%f48, %f3, %f47;
	cvt.rni.f32.f32 	%f49, %f48;
	sub.f32 	%f50, %f48, %f49;
	neg.f32 	%f51, %f48;
	fma.rn.f32 	%f52, %f3, 0f3EAAAAAB, %f51;
	fma.rn.f32 	%f53, %f4, 0f3EAAAAAB, %f52;
	add.f32 	%f54, %f50, %f53;
	setp.gt.f32 	%p10, %f49, 0f00000000;
	selp.b32 	%r64, 0, -2097152000, %p10;
	setp.lt.s32 	%p11, %r55, 0;
	setp.lt.f32 	%p12, %f48, 0f00000000;
	selp.f32 	%f55, 0f00000000, 0f7F800000, %p12;
	abs.f32 	%f56, %f48;
	setp.gt.f32 	%p13, %f56, 0f43180000;
	cvt.rzi.s32.f32 	%r65, %f49;
	shl.b32 	%r66, %r65, 23;
	sub.s32 	%r67, %r66, %r64;
	mov.b32 	%f57, %r67;
	add.s32 	%r68, %r64, 2130706432;
	mov.b32 	%f58, %r68;
	fma.rn.f32 	%f59, %f54, 0f391FCB8E, 0f3AAF85ED;
	fma.rn.f32 	%f60, %f59, %f54, 0f3C1D9856;
	fma.rn.f32 	%f61, %f60, %f54, 0f3D6357BB;
	fma.rn.f32 	%f62, %f61, %f54, 0f3E75FDEC;
	fma.rn.f32 	%f63, %f62, %f54, 0f3F317218;
	fma.rn.f32 	%f64, %f63, %f54, 0f3F800000;
	mul.f32 	%f65, %f64, %f58;
	mul.f32 	%f66, %f65, %f57;
	selp.f32 	%f67, %f55, %f66, %p13;
	selp.f32 	%f95, 0f7FFFFFFF, %f67, %p11;
$L__BB0_7:
	setp.eq.s32 	%p14, %r55, 1;
	mov.f32 	%f71, 0f3E800000;
	mul.rn.f32 	%f72, %f3, %f71;
	neg.f32 	%f73, %f72;
	fma.rn.f32 	%f74, %f3, 0f3E800000, %f73;
	fma.rn.f32 	%f75, %f4, 0f3E800000, %f74;
	cvt.rni.f32.f32 	%f76, %f72;
	sub.f32 	%f77, %f72, %f76;
	add.f32 	%f78, %f77, %f75;
	fma.rn.f32 	%f79, %f78, 0f391FCB8E, 0f3AAF85ED;
	fma.rn.f32 	%f80, %f79, %f78, 0f3C1D9856;
	fma.rn.f32 	%f81, %f80, %f78, 0f3D6357BB;
	fma.rn.f32 	%f82, %f81, %f78, 0f3E75FDEC;
	fma.rn.f32 	%f83, %f82, %f78, 0f3F317218;
	fma.rn.f32 	%f84, %f83, %f78, 0f3F800000;
	cvt.rzi.s32.f32 	%r71, %f76;
	setp.gt.f32 	%p15, %f76, 0f00000000;
	selp.b32 	%r72, 0, -2097152000, %p15;
	add.s32 	%r73, %r72, 2130706432;
	mov.b32 	%f85, %r73;
	mul.f32 	%f86, %f84, %f85;
	shl.b32 	%r74, %r71, 23;
	sub.s32 	%r75, %r74, %r72;
	mov.b32 	%f87, %r75;
	mul.f32 	%f88, %f86, %f87;
	abs.f32 	%f89, %f72;
	setp.gt.f32 	%p16, %f89, 0f43180000;
	setp.lt.f32 	%p17, %f72, 0f00000000;
	selp.f32 	%f90, 0f00000000, 0f7F800000, %p17;
	selp.f32 	%f9, %f90, %f88, %p16;
	mov.f32 	%f96, 0f3F800000;
	@%p14 bra 	$L__BB0_13;
	setp.num.f32 	%p18, %f2, %f2;
	@%p18 bra 	$L__BB0_10;
	mov.f32 	%f92, 0f3E800000;
	add.rn.f32 	%f96, %f1, %f92;
	bra.uni 	$L__BB0_13;
$L__BB0_10:
	setp.ne.s32 	%p19, %r55, 0;
	setp.neu.f32 	%p20, %f2, 0f7F800000;
	and.pred  	%p21, %p19, %p20;
	@%p21 bra 	$L__BB0_12;
	add.f32 	%f91, %f1, %f1;
	mov.b32 	%r76, %f91;
	and.b32  	%r77, %r76, 2147483647;
	mov.b32 	%f96, %r77;
	bra.uni 	$L__BB0_13;
$L__BB0_12:
	setp.lt.s32 	%p22, %r55, 0;
	selp.f32 	%f96, 0f7FFFFFFF, %f9, %p22;
$L__BB0_13:
	cvt.rn.f64.s32 	%fd1, %r1;
	cvt.rpi.f32.f32 	%f93, %f96;
	cvt.f64.f32 	%fd2, %f93;
	{
	.reg .b32 %temp; 
	mov.b64 	{%temp, %r78}, %fd1;
	}
	and.b32  	%r79, %r78, 2147483647;
	{
	.reg .b32 %temp; 
	mov.b64 	{%r80, %temp}, %fd1;
	}
	{
	.reg .b32 %temp; 
	mov.b64 	{%temp, %r81}, %fd2;
	}
	and.b32  	%r83, %r81, 2147483647;
	{
	.reg .b32 %temp; 
	mov.b64 	{%r84, %temp}, %fd2;
	}
	mov.b64 	%fd46, {%r80, %r79};
	mov.b64 	%fd47, {%r84, %r83};
	max.u32 	%r85, %r79, %r83;
	setp.lt.u32 	%p23, %r85, 2146435072;
	@%p23 bra 	$L__BB0_17;
	setp.num.f64 	%p39, %fd46, %fd46;
	setp.num.f64 	%p40, %fd47, %fd47;
	and.pred  	%p41, %p39, %p40;
	@%p41 bra 	$L__BB0_16;
	add.rn.f64 	%fd48, %fd1, %fd2;
	bra.uni 	$L__BB0_33;
$L__BB0_16:
	setp.eq.f64 	%p42, %fd46, 0d7FF0000000000000;
	selp.f64 	%fd48, 0dFFF8000000000000, %fd1, %p42;
	bra.uni 	$L__BB0_33;
$L__BB0_17:
	setp.eq.f64 	%p24, %fd47, 0d0000000000000000;
	mov.f64 	%fd48, 0dFFF8000000000000;
	@%p24 bra 	$L__BB0_33;
	setp.ltu.f64 	%p25, %fd46, %fd47;
	mov.f64 	%fd48, %fd1;
	@%p25 bra 	$L__BB0_33;
	{
	.reg .b32 %temp; 
	mov.b64 	{%temp, %r86}, %fd46;
	}
	shr.u32 	%r147, %r86, 20;
	{
	.reg .b32 %temp; 
	mov.b64 	{%temp, %r3}, %fd47;
	}
	shr.u32 	%r148, %r3, 20;
	setp.gt.u32 	%p26, %r86, 1048575;
	@%p26 bra 	$L__BB0_21;
	mul.f64 	%fd46, %fd46, 0d4350000000000000;
	{
	.reg .b32 %temp; 
	mov.b64 	{%temp, %r87}, %fd46;
	}
	shr.u32 	%r88, %r87, 20;
	add.s32 	%r89, %r147, %r88;
	add.s32 	%r147, %r89, -54;
$L__BB0_21:
	setp.gt.u32 	%p27, %r3, 1048575;
	@%p27 bra 	$L__BB0_23;
	mul.f64 	%fd47, %fd47, 0d4350000000000000;
	{
	.reg .b32 %temp; 
	mov.b64 	{%temp, %r90}, %fd47;
	}
	shr.u32 	%r91, %r90, 20;
	add.s32 	%r92, %r148, %r91;
	add.s32 	%r148, %r92, -54;
$L__BB0_23:
	mov.b64 	%rd37, %fd46;
	mov.b64 	%rd38, %fd47;
	and.b64  	%rd39, %rd37, 4503599627370495;
	or.b64  	%rd84, %rd39, 4503599627370496;
	and.b64  	%rd40, %rd38, 4503599627370495;
	or.b64  	%rd3, %rd40, 4503599627370496;
	sub.s32 	%r9, %r147, %r148;
	min.s32 	%r10, %r9, 0;
	add.s32 	%r93, %r148, %r10;
	sub.s32 	%r94, %r147, %r93;
	add.s32 	%r95, %r94, 1;
	and.b32  	%r11, %r95, 3;
	setp.eq.s32 	%p28, %r11, 0;
	mov.u32 	%r151, %r9;
	@%p28 bra 	$L__BB0_26;
	neg.s32 	%r149, %r11;
	mov.u32 	%r151, %r9;
$L__BB0_25:
	.pragma "nounroll";
	sub.s64 	%rd41, %rd84, %rd3;
	mov.b64 	%fd26, %rd41;
	{
	.reg .b32 %temp; 
	mov.b64 	{%temp, %r96}, %fd26;
	}
	setp.lt.s32 	%p29, %r96, 0;
	selp.b64 	%rd87, %rd84, %rd41, %p29;
	shl.b64 	%rd84, %rd87, 1;
	add.s32 	%r151, %r151, -1;
	add.s32 	%r149, %r149, 1;
	setp.ne.s32 	%p30, %r149, 0;
	@%p30 bra 	$L__BB0_25;
$L__BB0_26:
	sub.s32 	%r97, %r9, %r10;
	setp.lt.u32 	%p31, %r97, 3;
	@%p31 bra 	$L__BB0_28;
$L__BB0_27:
	sub.s64 	%rd42, %rd84, %rd3;
	mov.b64 	%fd27, %rd42;
	{
	.reg .b32 %temp; 
	mov.b64 	{%temp, %r98}, %fd27;
	}
	setp.lt.s32 	%p32, %r98, 0;
	selp.b64 	%rd43, %rd84, %rd42, %p32;
	shl.b64 	%rd44, %rd43, 1;
	sub.s64 	%rd45, %rd44, %rd3;
	mov.b64 	%fd28, %rd45;
	{
	.reg .b32 %temp; 
	mov.b64 	{%temp, %r99}, %fd28;
	}
	setp.lt.s32 	%p33, %r99, 0;
	selp.b64 	%rd46, %rd44, %rd45, %p33;
	shl.b64 	%rd47, %rd46, 1;
	sub.s64 	%rd48, %rd47, %rd3;
	mov.b64 	%fd29, %rd48;
	{
	.reg .b32 %temp; 
	mov.b64 	{%temp, %r100}, %fd29;
	}
	setp.lt.s32 	%p34, %r100, 0;
	selp.b64 	%rd49, %rd47, %rd48, %p34;
	shl.b64 	%rd50, %rd49, 1;
	sub.s64 	%rd51, %rd50, %rd3;
	mov.b64 	%fd30, %rd51;
	{
	.reg .b32 %temp; 
	mov.b64 	{%temp, %r101}, %fd30;
	}
	setp.lt.s32 	%p35, %r101, 0;
	selp.b64 	%rd87, %rd50, %rd51, %p35;
	shl.b64 	%rd84, %rd87, 1;
	add.s32 	%r19, %r151, -4;
	setp.gt.s32 	%p36, %r151, 3;
	mov.u32 	%r151, %r19;
	@%p36 bra 	$L__BB0_27;
$L__BB0_28:
	and.b64  	%rd13, %rd87, 9223372036854775807;
	setp.eq.s64 	%p37, %rd13, 0;
	mov.b64 	%rd88, 0;
	@%p37 bra 	$L__BB0_32;
	mov.b64 	%fd31, %rd13;
	mul.f64 	%fd32, %fd31, 0d4350000000000000;
	{
	.reg .b32 %temp; 
	mov.b64 	{%temp, %r102}, %fd32;
	}
	shr.u32 	%r103, %r102, 20;
	sub.s32 	%r104, 55, %r103;
	sub.s32 	%r20, %r148, %r104;
	shl.b64 	%rd14, %rd13, %r104;
	setp.gt.s32 	%p38, %r20, 0;
	@%p38 bra 	$L__BB0_31;
	sub.s32 	%r106, 1, %r20;
	shr.u64 	%rd88, %rd14, %r106;
	bra.uni 	$L__BB0_32;
$L__BB0_31:
	add.s32 	%r105, %r20, -1;
	cvt.u64.u32 	%rd53, %r105;
	shl.b64 	%rd54, %rd53, 52;
	add.s64 	%rd88, %rd54, %rd14;
$L__BB0_32:
	mov.b64 	%fd33, %rd88;
	copysign.f64 	%fd48, %fd1, %fd33;
$L__BB0_33:
	cvt.rzi.s32.f64 	%r21, %fd48;
	sub.s32 	%r107, %r1, %r21;
	cvt.rn.f64.s32 	%fd34, %r107;
	div.rn.f64 	%fd35, %fd34, %fd2;
	cvt.rzi.s32.f64 	%r108, %fd35;
	cvt.rn.f64.s32 	%fd13, %r108;
	cvt.rpi.f32.f32 	%f94, %f95;
	cvt.f64.f32 	%fd14, %f94;
	div.rn.f64 	%fd36, %fd13, %fd14;
	cvt.rzi.s32.f64 	%r22, %fd36;
	{
	.reg .b32 %temp; 
	mov.b64 	{%temp, %r109}, %fd13;
	}
	and.b32  	%r110, %r109, 2147483647;
	{
	.reg .b32 %temp; 
	mov.b64 	{%r111, %temp}, %fd13;
	}
	{
	.reg .b32 %temp; 
	mov.b64 	{%temp, %r112}, %fd14;
	}
	and.b32  	%r114, %r112, 2147483647;
	{
	.reg .b32 %temp; 
	mov.b64 	{%r115, %temp}, %fd14;
	}
	mov.b64 	%fd49, {%r111, %r110};
	mov.b64 	%fd50, {%r115, %r114};
	max.u32 	%r116, %r110, %r114;
	setp.lt.u32 	%p43, %r116, 2146435072;
	@%p43 bra 	$L__BB0_37;
	setp.num.f64 	%p59, %fd49, %fd49;
	setp.num.f64 	%p60, %fd50, %fd50;
	and.pred  	%p61, %p59, %p60;
	@%p61 bra 	$L__BB0_36;
	add.rn.f64 	%fd51, %fd13, %fd14;
	bra.uni 	$L__BB0_53;
$L__BB0_36:
	setp.eq.f64 	%p62, %fd49, 0d7FF0000000000000;
	selp.f64 	%fd51, 0dFFF8000000000000, %fd13, %p62;
	bra.uni 	$L__BB0_53;
$L__BB0_37:
	setp.eq.f64 	%p44, %fd50, 0d0000000000000000;
	mov.f64 	%fd51, 0dFFF8000000000000;
	@%p44 bra 	$L__BB0_53;
	setp.ltu.f64 	%p45, %fd49, %fd50;
	mov.f64 	%fd51, %fd13;
	@%p45 bra 	$L__BB0_53;
	{
	.reg .b32 %temp; 
	mov.b64 	{%temp, %r117}, %fd49;
	}
	shr.u32 	%r153, %r117, 20;
	{
	.reg .b32 %temp; 
	mov.b64 	{%temp, %r24}, %fd50;
	}
	shr.u32 	%r154, %r24, 20;
	setp.gt.u32 	%p46, %r117, 1048575;
	@%p46 bra 	$L__BB0_41;
	mul.f64 	%fd49, %fd49, 0d4350000000000000;
	{
	.reg .b32 %temp; 
	mov.b64 	{%temp, %r118}, %fd49;
	}
	shr.u32 	%r119, %r118, 20;
	add.s32 	%r120, %r153, %r119;
	add.s32 	%r153, %r120, -54;
$L__BB0_41:
	setp.gt.u32 	%p47, %r24, 1048575;
	@%p47 bra 	$L__BB0_43;
	mul.f64 	%fd50, %fd50, 0d4350000000000000;
	{
	.reg .b32 %temp; 
	mov.b64 	{%temp, %r121}, %fd50;
	}
	shr.u32 	%r122, %r121, 20;
	add.s32 	%r123, %r154, %r122;
	add.s32 	%r154, %r123, -54;
$L__BB0_43:
	mov.b64 	%rd56, %fd49;
	mov.b64 	%rd57, %fd50;
	and.b64  	%rd58, %rd56, 4503599627370495;
	or.b64  	%rd90, %rd58, 4503599627370496;
	and.b64  	%rd59, %rd57, 4503599627370495;
	or.b64  	%rd19, %rd59, 4503599627370496;
	sub.s32 	%r30, %r153, %r154;
	min.s32 	%r31, %r30, 0;
	add.s32 	%r124, %r154, %r31;
	sub.s32 	%r125, %r153, %r124;
	add.s32 	%r126, %r125, 1;
	and.b32  	%r32, %r126, 3;
	setp.eq.s32 	%p48, %r32, 0;
	mov.u32 	%r157, %r30;
	@%p48 bra 	$L__BB0_46;
	neg.s32 	%r155, %r32;
	mov.u32 	%r157, %r30;
$L__BB0_45:
	.pragma "nounroll";
	sub.s64 	%rd60, %rd90, %rd19;
	mov.b64 	%fd38, %rd60;
	{
	.reg .b32 %temp; 
	mov.b64 	{%temp, %r127}, %fd38;
	}
	setp.lt.s32 	%p49, %r127, 0;
	selp.b64 	%rd93, %rd90, %rd60, %p49;
	shl.b64 	%rd90, %rd93, 1;
	add.s32 	%r157, %r157, -1;
	add.s32 	%r155, %r155, 1;
	setp.ne.s32 	%p50, %r155, 0;
	@%p50 bra 	$L__BB0_45;
$L__BB0_46:
	sub.s32 	%r128, %r30, %r31;
	setp.lt.u32 	%p51, %r128, 3;
	@%p51 bra 	$L__BB0_48;
$L__BB0_47:
	sub.s64 	%rd61, %rd90, %rd19;
	mov.b64 	%fd39, %rd61;
	{
	.reg .b32 %temp; 
	mov.b64 	{%temp, %r129}, %fd39;
	}
	setp.lt.s32 	%p52, %r129, 0;
	selp.b64 	%rd62, %rd90, %rd61, %p52;
	shl.b64 	%rd63, %rd62, 1;
	sub.s64 	%rd64, %rd63, %rd19;
	mov.b64 	%fd40, %rd64;
	{
	.reg .b32 %temp; 
	mov.b64 	{%temp, %r130}, %fd40;
	}
	setp.lt.s32 	%p53, %r130, 0;
	selp.b64 	%rd65, %rd63, %rd64, %p53;
	shl.b64 	%rd66, %rd65, 1;
	sub.s64 	%rd67, %rd66, %rd19;
	mov.b64 	%fd41, %rd67;
	{
	.reg .b32 %temp; 
	mov.b64 	{%temp, %r131}, %fd41;
	}
	setp.lt.s32 	%p54, %r131, 0;
	selp.b64 	%rd68, %rd66, %rd67, %p54;
	shl.b64 	%rd69, %rd68, 1;
	sub.s64 	%rd70, %rd69, %rd19;
	mov.b64 	%fd42, %rd70;
	{
	.reg .b32 %temp; 
	mov.b64 	{%temp, %r132}, %fd42;
	}
	setp.lt.s32 	%p55, %r132, 0;
	selp.b64 	%rd93, %rd69, %rd70, %p55;
	shl.b64 	%rd90, %rd93, 1;
	add.s32 	%r40, %r157, -4;
	setp.gt.s32 	%p56, %r157, 3;
	mov.u32 	%r157, %r40;
	@%p56 bra 	$L__BB0_47;
$L__BB0_48:
	and.b64  	%rd29, %rd93, 9223372036854775807;
	setp.eq.s64 	%p57, %rd29, 0;
	mov.b64 	%rd94, 0;
	@%p57 bra 	$L__BB0_52;
	mov.b64 	%fd43, %rd29;
	mul.f64 	%fd44, %fd43, 0d4350000000000000;
	{
	.reg .b32 %temp; 
	mov.b64 	{%temp, %r133}, %fd44;
	}
	shr.u32 	%r134, %r133, 20;
	sub.s32 	%r135, 55, %r134;
	sub.s32 	%r41, %r154, %r135;
	shl.b64 	%rd30, %rd29, %r135;
	setp.gt.s32 	%p58, %r41, 0;
	@%p58 bra 	$L__BB0_51;
	sub.s32 	%r137, 1, %r41;
	shr.u64 	%rd94, %rd30, %r137;
	bra.uni 	$L__BB0_52;
$L__BB0_51:
	add.s32 	%r136, %r41, -1;
	cvt.u64.u32 	%rd72, %r136;
	shl.b64 	%rd73, %rd72, 52;
	add.s64 	%rd94, %rd73, %rd30;
$L__BB0_52:
	mov.b64 	%fd45, %rd94;
	copysign.f64 	%fd51, %fd13, %fd45;
$L__BB0_53:
	cvt.rzi.s32.f64 	%r42, %fd51;
	mul.lo.s32 	%r138, %r42, %r42;
	mul.lo.s32 	%r139, %r21, %r21;
	mul.lo.s32 	%r140, %r139, %r139;
	mad.lo.s32 	%r141, %r22, %r22, %r140;
	mad.lo.s32 	%r43, %r138, %r42, %r141;
	ld.global.u32 	%r44, [primes_size];
	setp.lt.s32 	%p64, %r44, 1;
	mov.pred 	%p83, 0;
	@%p64 bra 	$L__BB0_67;
	ld.global.u64 	%rd74, [primes];
	cvta.to.global.u64 	%rd34, %rd74;
	mov.b32 	%r159, 0;
	bra.uni 	$L__BB0_56;
$L__BB0_55:
	add.s32 	%r159, %r159, 1;
	setp.eq.s32 	%p69, %r159, %r44;
	@%p69 bra 	$L__BB0_67;
$L__BB0_56:
	mul.wide.u32 	%rd75, %r159, 4;
	add.s64 	%rd76, %rd34, %rd75;
	ld.global.u32 	%r47, [%rd76];
	setp.gt.s32 	%p66, %r47, %r22;
	@%p66 bra 	$L__BB0_67;
	setp.ne.s32 	%p67, %r47, %r22;
	@%p67 bra 	$L__BB0_55;
	max.s32 	%r48, %r44, 1;
	mov.b32 	%r160, 0;
	bra.uni 	$L__BB0_60;
$L__BB0_59:
	add.s32 	%r160, %r160, 1;
	setp.eq.s32 	%p74, %r160, %r48;
	@%p74 bra 	$L__BB0_67;
$L__BB0_60:
	mul.wide.u32 	%rd77, %r160, 4;
	add.s64 	%rd78, %rd34, %rd77;
	ld.global.u32 	%r51, [%rd78];
	setp.gt.s32 	%p71, %r51, %r42;
	@%p71 bra 	$L__BB0_67;
	setp.ne.s32 	%p72, %r51, %r42;
	@%p72 bra 	$L__BB0_59;
	mov.b32 	%r161, 0;
	bra.uni 	$L__BB0_64;
$L__BB0_63:
	add.s32 	%r161, %r161, 1;
	setp.eq.s32 	%p79, %r161, %r48;
	@%p79 bra 	$L__BB0_67;
$L__BB0_64:
	mul.wide.u32 	%rd79, %r161, 4;
	add.s64 	%rd80, %rd34, %rd79;
	ld.global.u32 	%r54, [%rd80];
	setp.gt.s32 	%p76, %r54, %r21;
	@%p76 bra 	$L__BB0_67;
	setp.ne.s32 	%p77, %r54, %r21;
	@%p77 bra 	$L__BB0_63;
	ld.global.u32 	%r145, [%rd1];
	setp.lt.s32 	%p83, %r145, %r43;
$L__BB0_67:
	setp.ge.s32 	%p80, %r43, %r55;
	not.pred 	%p81, %p83;
	or.pred  	%p82, %p81, %p80;
	@%p82 bra 	$L__BB0_69;
	shl.b32 	%r146, %r1, 2;
	mul.wide.s32 	%rd81, %r146, 4;
	add.s64 	%rd82, %rd1, %rd81;
	st.global.u32 	[%rd82], %r43;
	st.global.u32 	[%rd82+4], %r22;
	st.global.u32 	[%rd82+8], %r42;
	st.global.u32 	[%rd82+12], %r21;
$L__BB0_69:
	ret;

}


// ===== COMPILED SASS (sm_100) =====

	.target	sm_100

	.elftype	@"ET_EXEC"


//--------------------- .note.nv.tkinfo           --------------------------
	.section	.note.nv.tkinfo,"",@"SHT_NOTE"
	.sectionflags	@"SHF_NOTE_NV_TKINFO"
	.tkinfo
        /*0018*/ 	.word	0x00000002
        /*0030*/ 	.string	""
        /*0030*/ 	.string	"ptxas"
        /*0030*/ 	.string	"Cuda compilation tools, release 13.0, V13.0.88"
        /*0030*/ 	.string	"Build cuda_13.0.r13.0/compiler.36424714_0"
        /*0030*/ 	.string	"-arch sm_100 -m 64 "



//--------------------- .note.nv.cuinfo           --------------------------
	.section	.note.nv.cuinfo,"",@"SHT_NOTE"
	.sectionflags	@"SHF_NOTE_NV_CUINFO"
        /*0018*/ 	.short	0x0002
        /*001a*/ 	.short	0x0064
        /*001c*/ 	.short	0x0082
	.zero		2


//--------------------- .nv.info                  --------------------------
	.section	.nv.info,"",@"SHT_CUDA_INFO"
	.align	4


	//----- nvinfo : EIATTR_REGCOUNT
	.align		4
        /*0000*/ 	.byte	0x04, 0x2f
        /*0002*/ 	.short	(.L_3 - .L_2)
	.align		4
.L_2:
        /*0004*/ 	.word	index@(_Z10KernelFuncPiii)
        /*0008*/ 	.word	0x0000001e


	//----- nvinfo : EIATTR_FRAME_SIZE
	.align		4
.L_3:
        /*000c*/ 	.byte	0x04, 0x11
        /*000e*/ 	.short	(.L_5 - .L_4)
	.align		4
.L_4:
        /*0010*/ 	.word	index@($__internal_0_$__cuda_sm20_div_rn_f64_full)
        /*0014*/ 	.word	0x00000000


	//----- nvinfo : EIATTR_FRAME_SIZE
	.align		4
.L_5:
        /*0018*/ 	.byte	0x04, 0x11
        /*001a*/ 	.short	(.L_7 - .L_6)
	.align		4
.L_6:
        /*001c*/ 	.word	index@(_Z10KernelFuncPiii)
        /*0020*/ 	.word	0x00000000


	//----- nvinfo : EIATTR_MIN_STACK_SIZE
	.align		4
.L_7:
        /*0024*/ 	.byte	0x04, 0x12
        /*0026*/ 	.short	(.L_9 - .L_8)
	.align		4
.L_8:
        /*0028*/ 	.word	index@(_Z10KernelFuncPiii)
        /*002c*/ 	.word	0x00000000
.L_9:


//--------------------- .nv.compat                --------------------------
	.section	.nv.compat,"",@"SHT_CUDA_COMPAT_INFO"
	.align	4
        /*0000*/ 	.byte	0x02, 0x09, 0x00, 0x00, 0x02, 0x02, 0x01, 0x00, 0x02, 0x05, 0x05, 0x00, 0x03, 0x07, 0x01, 0x01
        /*0010*/ 	.byte	0x02, 0x03, 0x00, 0x00, 0x02, 0x06, 0x01, 0x00, 0x04, 0x0b, 0x08, 0x00, 0x01, 0x00, 0x00, 0x00
        /*0020*/ 	.byte	0x00, 0x00, 0x00, 0x00


//--------------------- .nv.info._Z10KernelFuncPiii --------------------------
	.section	.nv.info._Z10KernelFuncPiii,"",@"SHT_CUDA_INFO"
	.sectionflags	@""
	.align	4


	//----- nvinfo : EIATTR_CUDA_API_VERSION
	.align		4
        /*0000*/ 	.byte	0x04, 0x37
        /*0002*/ 	.short	(.L_11 - .L_10)
.L_10:
        /*0004*/ 	.word	0x00000082


	//----- nvinfo : EIATTR_KPARAM_INFO
	.align		4
.L_11:
        /*0008*/ 	.byte	0x04, 0x17
        /*000a*/ 	.short	(.L_13 - .L_12)
.L_12:
        /*000c*/ 	.word	0x00000000
        /*0010*/ 	.short	0x0002
        /*0012*/ 	.short	0x000c
        /*0014*/ 	.byte	0x00, 0xf0, 0x11, 0x00


	//----- nvinfo : EIATTR_KPARAM_INFO
	.align		4
.L_13:
        /*0018*/ 	.byte	0x04, 0x17
        /*001a*/ 	.short	(.L_15 - .L_14)
.L_14:
        /*001c*/ 	.word	0x00000000
        /*0020*/ 	.short	0x0001
        /*0022*/ 	.short	0x0008
        /*0024*/ 	.byte	0x00, 0xf0, 0x11, 0x00


	//----- nvinfo : EIATTR_KPARAM_INFO
	.align		4
.L_15:
        /*0028*/ 	.byte	0x04, 0x17
        /*002a*/ 	.short	(.L_17 - .L_16)
.L_16:
        /*002c*/ 	.word	0x00000000
        /*0030*/ 	.short	0x0000
        /*0032*/ 	.short	0x0000
        /*0034*/ 	.byte	0x00, 0xf5, 0x21, 0x00


	//----- nvinfo : EIATTR_SPARSE_MMA_MASK
	.align		4
.L_17:
        /*0038*/ 	.byte	0x03, 0x50
        /*003a*/ 	.short	0x0000


	//----- nvinfo : EIATTR_MAXREG_COUNT
	.align		4
        /*003c*/ 	.byte	0x03, 0x1b
        /*003e*/ 	.short	0x00ff


	//----- nvinfo : EIATTR_MERCURY_ISA_VERSION
	.align		4
        /*0040*/ 	.byte	0x03, 0x5f
        /*0042*/ 	.short	0x0101


	//----- nvinfo : EIATTR_VRC_CTA_INIT_COUNT
	.align		4
        /*0044*/ 	.byte	0x02, 0x4a
	.zero		1
	.zero		1


	//----- nvinfo : EIATTR_EXIT_INSTR_OFFSETS
	.align		4
        /*0048*/ 	.byte	0x04, 0x1c
        /*004a*/ 	.short	(.L_19 - .L_18)


	//   ....[0]....
.L_18:
        /*004c*/ 	.word	0x00000070


	//   ....[1]....
        /*0050*/ 	.word	0x00001e90


	//   ....[2]....
        /*0054*/ 	.word	0x00001f10


	//----- nvinfo : EIATTR_CRS_STACK_SIZE
	.align		4
.L_19:
        /*0058*/ 	.byte	0x04, 0x1e
        /*005a*/ 	.short	(.L_21 - .L_20)
.L_20:
        /*005c*/ 	.word	0x00000000


	//----- nvinfo : EIATTR_CBANK_PARAM_SIZE
	.align		4
.L_21:
        /*0060*/ 	.byte	0x03, 0x19
        /*0062*/ 	.short	0x0010


	//----- nvinfo : EIATTR_PARAM_CBANK
	.align		4
        /*0064*/ 	.byte	0x04, 0x0a
        /*0066*/ 	.short	(.L_23 - .L_22)
	.align		4
.L_22:
        /*0068*/ 	.word	index@(.nv.constant0._Z10KernelFuncPiii)
        /*006c*/ 	.short	0x0380
        /*006e*/ 	.short	0x0010


	//----- nvinfo : EIATTR_SW_WAR
	.align		4
.L_23:
        /*0070*/ 	.byte	0x04, 0x36
        /*0072*/ 	.short	(.L_25 - .L_24)
.L_24:
        /*0074*/ 	.word	0x00000008
.L_25:


//--------------------- .nv.callgraph             --------------------------
	.section	.nv.callgraph,"",@"SHT_CUDA_CALLGRAPH"
	.align	4
	.sectionentsize	8
	.align		4
        /*0000*/ 	.word	0x00000000
	.align		4
        /*0004*/ 	.word	0xffffffff
	.align		4
        /*0008*/ 	.word	0x00000000
	.align		4
        /*000c*/ 	.word	0xfffffffe
	.align		4
        /*0010*/ 	.word	0x00000000
	.align		4
        /*0014*/ 	.word	0xfffffffd
	.align		4
        /*0018*/ 	.word	0x00000000
	.align		4
        /*001c*/ 	.word	0xfffffffc


//--------------------- .nv.constant4             --------------------------
	.section	.nv.constant4,"a",@progbits
	.align	8
	.align		8
.nv.constant4:
        /*0000*/ 	.dword	primes_size
	.align		8
        /*0008*/ 	.dword	primes


//--------------------- .text._Z10KernelFuncPiii  --------------------------
	.section	.text._Z10KernelFuncPiii,"ax",@progbits
	.align	128
        .global         _Z10KernelFuncPiii
        .type           _Z10KernelFuncPiii,@function
        .size           _Z10KernelFuncPiii,(.L_x_45 - _Z10KernelFuncPiii)
        .other          _Z10KernelFuncPiii,@"STO_CUDA_ENTRY STV_DEFAULT"
_Z10KernelFuncPiii:
.text._Z10KernelFuncPiii:
[----:B------:R-:W-:Y:S01]  /*0000*/  LDC R1, c[0x0][0x37c] ;  /* 0x0000df00ff017b82 */ /* 0x000fe20000000800 */
[----:B------:R-:W0:Y:S07]  /*0010*/  S2R R3, SR_TID.X ;  /* 0x0000000000037919 */ /* 0x000e2e0000002100 */
[----:B------:R-:W0:Y:S01]  /*0020*/  S2UR UR4, SR_CTAID.X ;  /* 0x00000000000479c3 */ /* 0x000e220000002500 */
[----:B------:R-:W1:Y:S07]  /*0030*/  LDCU UR5, c[0x0][0x38c] ;  /* 0x00007180ff0577ac */ /* 0x000e6e0008000800 */
[----:B------:R-:W0:Y:S02]  /*0040*/  LDC R0, c[0x0][0x360] ;  /* 0x0000d800ff007b82 */ /* 0x000e240000000800 */
[----:B0-----:R-:W-:-:S05]  /*0050*/  IMAD R0, R0, UR4, R3 ;  /* 0x0000000400007c24 */ /* 0x001fca000f8e0203 */
[----:B-1----:R-:W-:-:S13]  /*0060*/  ISETP.GT.AND P0, PT, R0, UR5, PT ;  /* 0x0000000500007c0c */ /* 0x002fda000bf04270 */
[----:B------:R-:W-:Y:S05]  /*0070*/  @P0 EXIT ;  /* 0x000000000000094d */ /* 0x000fea0003800000 */
[----:B------:R-:W0:Y:S01]  /*0080*/  LDCU UR4, c[0x0][0x388] ;  /* 0x00007100ff0477ac */ /* 0x000e220008000800 */
[----:B------:R-:W-:Y:S02]  /*0090*/  IMAD.MOV.U32 R9, RZ, RZ, 0x3a2c32e4 ;  /* 0x3a2c32e4ff097424 */ /* 0x000fe400078e00ff */
[----:B------:R-:W-:Y:S01]  /*00a0*/  IMAD.MOV.U32 R24, RZ, RZ, 0x3f800000 ;  /* 0x3f800000ff187424 */ /* 0x000fe200078e00ff */
[----:B0-----:R-:W-:Y:S01]  /*00b0*/  I2FP.F32.S32 R2, UR4 ;  /* 0x0000000400027c45 */ /* 0x001fe20008201400 */
[----:B------:R-:W-:-:S03]  /*00c0*/  UISETP.NE.AND UP0, UPT, UR4, 0x1, UPT ;  /* 0x000000010400788c */ /* 0x000fc6000bf05270 */
[C---:B------:R-:W-:Y:S01]  /*00d0*/  FSETP.GEU.AND P0, PT, |R2|.reuse, 1.175494350822287508e-38, PT ;  /* 0x008000000200780b */ /* 0x040fe20003f0e200 */
[----:B------:R-:W-:-:S05]  /*00e0*/  FMUL R3, |R2|, 16777216 ;  /* 0x4b80000002037820 */ /* 0x000fca0000400200 */
[----:B------:R-:W-:-:S05]  /*00f0*/  FSEL R3, R3, |R2|, !P0 ;  /* 0x4000000203037208 */ /* 0x000fca0004000000 */
[----:B------:R-:W-:-:S05]  /*0100*/  VIADD R4, R3, 0xc0cafb0d ;  /* 0xc0cafb0d03047836 */ /* 0x000fca0000000000 */
[----:B------:R-:W-:-:S05]  /*0110*/  LOP3.LUT R4, R4, 0xff800000, RZ, 0xc0, !PT ;  /* 0xff80000004047812 */ /* 0x000fca00078ec0ff */
[----:B------:R-:W-:Y:S01]  /*0120*/  IMAD.IADD R3, R3, 0x1, -R4 ;  /* 0x0000000103037824 */ /* 0x000fe200078e0a04 */
[----:B------:R-:W-:-:S03]  /*0130*/  I2FP.F32.S32 R4, R4 ;  /* 0x0000000400047245 */ /* 0x000fc60000201400 */
[C---:B------:R-:W-:Y:S01]  /*0140*/  FADD R6, R3.reuse, 1 ;  /* 0x3f80000003067421 */ /* 0x040fe20000000000 */
[----:B------:R-:W-:Y:S01]  /*0150*/  FADD R5, R3, -1 ;  /* 0xbf80000003057421 */ /* 0x000fe20000000000 */
[----:B------:R-:W-:-:S03]  /*0160*/  FSEL R3, RZ, -24, P0 ;  /* 0xc1c00000ff037808 */ /* 0x000fc60000000000 */
[----:B------:R-:W-:Y:S01]  /*0170*/  FADD R7, R5, R5 ;  /* 0x0000000505077221 */ /* 0x000fe20000000000 */
[----:B------:R-:W0:Y:S01]  /*0180*/  MUFU.RCP R6, R6 ;  /* 0x0000000600067308 */ /* 0x000e220000001000 */
[----:B------:R-:W-:Y:S02]  /*0190*/  FFMA R3, R4, 1.1920928955078125e-07, R3 ;  /* 0x3400000004037823 */ /* 0x000fe40000000003 */
[----:B0-----:R-:W-:-:S04]  /*01a0*/  FMUL R8, R6, R7 ;  /* 0x0000000706087220 */ /* 0x001fc80000400000 */
[----:B------:R-:W-:Y:S01]  /*01b0*/  FADD R7, R5, -R8 ;  /* 0x8000000805077221 */ /* 0x000fe20000000000 */
[CC--:B------:R-:W-:Y:S01]  /*01c0*/  FMUL R4, R8.reuse, R8.reuse ;  /* 0x0000000808047220 */ /* 0x0c0fe20000400000 */
[----:B------:R-:W-:Y:S02]  /*01d0*/  FFMA R12, R8, 1.4426950216293334961, R3 ;  /* 0x3fb8aa3b080c7823 */ /* 0x000fe40000000003 */
[----:B------:R-:W-:Y:S01]  /*01e0*/  FADD R10, R7, R7 ;  /* 0x00000007070a7221 */ /* 0x000fe20000000000 */
[C---:B------:R-:W-:Y:S01]  /*01f0*/  FFMA R7, R4.reuse, R9, 0.0032181653659790754318 ;  /* 0x3b52e7db04077423 */ /* 0x040fe20000000009 */
[----:B------:R-:W-:Y:S02]  /*0200*/  FADD R3, R3, -R12 ;  /* 0x8000000c03037221 */ /* 0x000fe40000000000 */
[----:B------:R-:W-:Y:S01]  /*0210*/  FFMA R5, R5, -R8, R10 ;  /* 0x8000000805057223 */ /* 0x000fe2000000000a */
[----:B------:R-:W-:Y:S01]  /*0220*/  FFMA R7, R4, R7, 0.018033718690276145935 ;  /* 0x3c93bb7304077423 */ /* 0x000fe20000000007 */
[----:B------:R-:W-:-:S02]  /*0230*/  FFMA R10, R8, 1.4426950216293334961, R3 ;  /* 0x3fb8aa3b080a7823 */ /* 0x000fc40000000003 */
[----:B------:R-:W-:Y:S01]  /*0240*/  FMUL R5, R6, R5 ;  /* 0x0000000506057220 */ /* 0x000fe20000400000 */
[----:B------:R-:W-:-:S03]  /*0250*/  FFMA R7, R4, R7, 0.12022458761930465698 ;  /* 0x3df6384f04077423 */ /* 0x000fc60000000007 */
[----:B------:R-:W-:Y:S01]  /*0260*/  FFMA R3, R5, 1.4426950216293334961, R10 ;  /* 0x3fb8aa3b05037823 */ /* 0x000fe2000000000a */
[----:B------:R-:W-:-:S03]  /*0270*/  FMUL R7, R4, R7 ;  /* 0x0000000704077220 */ /* 0x000fc60000400000 */
[----:B------:R-:W-:Y:S01]  /*0280*/  FFMA R4, R8, 1.9251366722983220825e-08, R3 ;  /* 0x32a55e3408047823 */ /* 0x000fe20000000003 */
[----:B------:R-:W-:-:S04]  /*0290*/  FMUL R3, R7, 3 ;  /* 0x4040000007037820 */ /* 0x000fc80000400000 */
[----:B------:R-:W-:-:S04]  /*02a0*/  FFMA R4, R5, R3, R4 ;  /* 0x0000000305047223 */ /* 0x000fc80000000004 */
[----:B------:R-:W-:-:S04]  /*02b0*/  FFMA R7, R8, R7, R4 ;  /* 0x0000000708077223 */ /* 0x000fc80000000004 */
[----:B------:R-:W-:-:S04]  /*02c0*/  FADD R3, R12, R7 ;  /* 0x000000070c037221 */ /* 0x000fc80000000000 */
[----:B------:R-:W-:-:S04]  /*02d0*/  FADD R12, -R12, R3 ;  /* 0x000000030c0c7221 */ /* 0x000fc80000000100 */
[----:B------:R-:W-:Y:S01]  /*02e0*/  FADD R12, R7, -R12 ;  /* 0x8000000c070c7221 */ /* 0x000fe20000000000 */
[----:B------:R-:W-:Y:S06]  /*02f0*/  BRA.U !UP0, `(.L_x_0) ;  /* 0x0000000108847547 */ /* 0x000fec000b800000 */
[----:B------:R-:W-:-:S13]  /*0300*/  FSETP.NAN.AND P0, PT, |R2|, |R2|, PT ;  /* 0x400000020200720b */ /* 0x000fda0003f08200 */
[----:B------:R-:W-:Y:S01]  /*0310*/  @P0 FADD R24, R2, 0.3333333432674407959 ;  /* 0x3eaaaaab02180421 */ /* 0x000fe20000000000 */
[----:B------:R-:W-:Y:S06]  /*0320*/  @P0 BRA `(.L_x_0) ;  /* 0x0000000000780947 */ /* 0x000fec0003800000 */
[----:B------:R-:W-:-:S04]  /*0330*/  FSETP.NEU.AND P0, PT, |R2|, +INF , PT ;  /* 0x7f8000000200780b */ /* 0x000fc80003f0d200 */
[----:B------:R-:W-:-:S13]  /*0340*/  ISETP.NE.AND P0, PT, RZ, UR4, P0 ;  /* 0x00000004ff007c0c */ /* 0x000fda0008705270 */
[----:B------:R-:W-:-:S05]  /*0350*/  @!P0 FADD R24, R2, R2 ;  /* 0x0000000202188221 */ /* 0x000fca0000000000 */
[----:B------:R-:W-:Y:S01]  /*0360*/  @!P0 LOP3.LUT R24, R24, 0x7fffffff, RZ, 0xc0, !PT ;  /* 0x7fffffff18188812 */ /* 0x000fe200078ec0ff */
[----:B------:R-:W-:Y:S06]  /*0370*/  @!P0 BRA `(.L_x_0) ;  /* 0x0000000000648947 */ /* 0x000fec0003800000 */
[----:B------:R-:W-:Y:S01]  /*0380*/  FMUL R4, R3, 0.3333333432674407959 ;  /* 0x3eaaaaab03047820 */ /* 0x000fe20000400000 */
[----:B------:R-:W-:-:S03]  /*0390*/  IMAD.MOV.U32 R9, RZ, RZ, 0x391fcb8e ;  /* 0x391fcb8eff097424 */ /* 0x000fc600078e00ff */
[----:B------:R-:W0:Y:S01]  /*03a0*/  FRND R5, R4 ;  /* 0x0000000400057307 */ /* 0x000e220000201000 */
[----:B------:R-:W-:Y:S01]  /*03b0*/  FFMA R7, R3, 0.3333333432674407959, -R4 ;  /* 0x3eaaaaab03077823 */ /* 0x000fe20000000804 */
[----:B------:R-:W-:-:S03]  /*03c0*/  FSETP.GT.AND P1, PT, |R4|, 152, PT ;  /* 0x431800000400780b */ /* 0x000fc60003f24200 */
[----:B------:R-:W-:-:S03]  /*03d0*/  FFMA R7, R12, 0.3333333432674407959, R7 ;  /* 0x3eaaaaab0c077823 */ /* 0x000fc60000000007 */
[----:B------:R-:W1:Y:S01]  /*03e0*/  F2I.NTZ R8, R4 ;  /* 0x0000000400087305 */ /* 0x000e620000203100 */
[----:B0-----:R-:W-:Y:S01]  /*03f0*/  FADD R6, R4, -R5 ;  /* 0x8000000504067221 */ /* 0x001fe20000000000 */
[----:B------:R-:W-:-:S03]  /*0400*/  FSETP.GT.AND P0, PT, R5, RZ, PT ;  /* 0x000000ff0500720b */ /* 0x000fc60003f04000 */
[----:B------:R-:W-:Y:S01]  /*0410*/  FADD R6, R6, R7 ;  /* 0x0000000706067221 */ /* 0x000fe20000000000 */
[----:B------:R-:W-:Y:S02]  /*0420*/  SEL R5, RZ, 0x83000000, P0 ;  /* 0x83000000ff057807 */ /* 0x000fe40000000000 */
[----:B------:R-:W-:Y:S01]  /*0430*/  FSETP.GEU.AND P0, PT, R4, RZ, PT ;  /* 0x000000ff0400720b */ /* 0x000fe20003f0e000 */
[----:B------:R-:W-:Y:S02]  /*0440*/  FFMA R7, R6, R9, 0.0013391353422775864601 ;  /* 0x3aaf85ed06077423 */ /* 0x000fe40000000009 */
[----:B-1----:R-:W-:Y:S01]  /*0450*/  IMAD R8, R8, 0x800000, -R5 ;  /* 0x0080000008087824 */ /* 0x002fe200078e0a05 */
[----:B------:R-:W-:Y:S01]  /*0460*/  FSEL R24, RZ, +INF , !P0 ;  /* 0x7f800000ff187808 */ /* 0x000fe20004000000 */
[----:B------:R-:W-:Y:S01]  /*0470*/  FFMA R7, R6, R7, 0.0096188392490148544312 ;  /* 0x3c1d985606077423 */ /* 0x000fe20000000007 */
[----:B------:R-:W-:-:S03]  /*0480*/  ISETP.LE.AND P0, PT, RZ, UR4, PT ;  /* 0x00000004ff007c0c */ /* 0x000fc6000bf03270 */
[----:B------:R-:W-:-:S04]  /*0490*/  FFMA R7, R6, R7, 0.055503588169813156128 ;  /* 0x3d6357bb06077423 */ /* 0x000fc80000000007 */
[----:B------:R-:W-:-:S04]  /*04a0*/  FFMA R7, R6, R7, 0.24022644758224487305 ;  /* 0x3e75fdec06077423 */ /* 0x000fc80000000007 */
[----:B------:R-:W-:Y:S01]  /*04b0*/  FFMA R9, R6, R7, 0.69314718246459960938 ;  /* 0x3f31721806097423 */ /* 0x000fe20000000007 */
[----:B------:R-:W-:-:S03]  /*04c0*/  VIADD R7, R5, 0x7f000000 ;  /* 0x7f00000005077836 */ /* 0x000fc60000000000 */
[----:B------:R-:W-:-:S04]  /*04d0*/  FFMA R6, R6, R9, 1 ;  /* 0x3f80000006067423 */ /* 0x000fc80000000009 */
[----:B------:R-:W-:-:S04]  /*04e0*/  FMUL R7, R7, R6 ;  /* 0x0000000607077220 */ /* 0x000fc80000400000 */
[----:B------:R-:W-:-:S05]  /*04f0*/  @!P1 FMUL R24, R8, R7 ;  /* 0x0000000708189220 */ /* 0x000fca0000400000 */
[----:B------:R-:W-:-:S07]  /*0500*/  FSEL R24, R24, +QNAN , P0 ;  /* 0x7fffffff18187808 */ /* 0x000fce0000000000 */
.L_x_0:
[----:B------:R-:W-:Y:S01]  /*0510*/  FMUL R4, R3, 0.25 ;  /* 0x3e80000003047820 */ /* 0x000fe20000400000 */
[----:B------:R-:W-:-:S03]  /*0520*/  IMAD.MOV.U32 R8, RZ, RZ, 0x391fcb8e ;  /* 0x391fcb8eff087424 */ /* 0x000fc600078e00ff */
[----:B------:R-:W0:Y:S01]  /*0530*/  FRND R5, R4 ;  /* 0x0000000400057307 */ /* 0x000e220000201000 */
[----:B------:R-:W-:Y:S01]  /*0540*/  FFMA R3, R3, 0.25, -R4 ;  /* 0x3e80000003037823 */ /* 0x000fe20000000804 */
[----:B------:R-:W-:-:S03]  /*0550*/  FSETP.GEU.AND P1, PT, R4, RZ, PT ;  /* 0x000000ff0400720b */ /* 0x000fc60003f2e000 */
[----:B------:R-:W-:-:S03]  /*0560*/  FFMA R3, R12, 0.25, R3 ;  /* 0x3e8000000c037823 */ /* 0x000fc60000000003 */
[----:B------:R-:W1:Y:S01]  /*0570*/  F2I.NTZ R7, R4 ;  /* 0x0000000400077305 */ /* 0x000e620000203100 */
[----:B0-----:R-:W-:Y:S01]  /*0580*/  FADD R6, R4, -R5 ;  /* 0x8000000504067221 */ /* 0x001fe20000000000 */
[----:B------:R-:W-:-:S03]  /*0590*/  FSETP.GT.AND P0, PT, R5, RZ, PT ;  /* 0x000000ff0500720b */ /* 0x000fc60003f04000 */
[----:B------:R-:W-:-:S04]  /*05a0*/  FADD R3, R3, R6 ;  /* 0x0000000603037221 */ /* 0x000fc80000000000 */
[C---:B------:R-:W-:Y:S01]  /*05b0*/  FFMA R6, R3.reuse, R8, 0.0013391353422775864601 ;  /* 0x3aaf85ed03067423 */ /* 0x040fe20000000008 */
[----:B------:R-:W-:Y:S02]  /*05c0*/  SEL R8, RZ, 0x83000000, P0 ;  /* 0x83000000ff087807 */ /* 0x000fe40000000000 */
[----:B------:R-:W-:Y:S01]  /*05d0*/  FSETP.GT.AND P0, PT, |R4|, 152, PT ;  /* 0x431800000400780b */ /* 0x000fe20003f04200 */
[C---:B------:R-:W-:Y:S02]  /*05e0*/  FFMA R6, R3.reuse, R6, 0.0096188392490148544312 ;  /* 0x3c1d985603067423 */ /* 0x040fe40000000006 */
[----:B------:R-:W-:Y:S02]  /*05f0*/  VIADD R5, R8, 0x7f000000 ;  /* 0x7f00000008057836 */ /* 0x000fe40000000000 */
[----:B------:R-:W-:Y:S01]  /*0600*/  FFMA R6, R3, R6, 0.055503588169813156128 ;  /* 0x3d6357bb03067423 */ /* 0x000fe20000000006 */
[----:B-1----:R-:W-:-:S03]  /*0610*/  IMAD R8, R7, 0x800000, -R8 ;  /* 0x0080000007087824 */ /* 0x002fc600078e0a08 */
[----:B------:R-:W-:-:S04]  /*0620*/  FFMA R6, R3, R6, 0.24022644758224487305 ;  /* 0x3e75fdec03067423 */ /* 0x000fc80000000006 */
[----:B------:R-:W-:-:S04]  /*0630*/  FFMA R6, R3, R6, 0.69314718246459960938 ;  /* 0x3f31721803067423 */ /* 0x000fc80000000006 */
[----:B------:R-:W-:Y:S01]  /*0640*/  FFMA R6, R3, R6, 1 ;  /* 0x3f80000003067423 */ /* 0x000fe20000000006 */
[----:B------:R-:W-:-:S03]  /*0650*/  IMAD.MOV.U32 R3, RZ, RZ, 0x3f800000 ;  /* 0x3f800000ff037424 */ /* 0x000fc600078e00ff */
[----:B------:R-:W-:-:S04]  /*0660*/  FMUL R5, R6, R5 ;  /* 0x0000000506057220 */ /* 0x000fc80000400000 */
[----:B------:R-:W-:Y:S01]  /*0670*/  FMUL R5, R5, R8 ;  /* 0x0000000805057220 */ /* 0x000fe20000400000 */
[----:B------:R-:W-:Y:S01]  /*0680*/  @P0 FSEL R5, RZ, +INF , !P1 ;  /* 0x7f800000ff050808 */ /* 0x000fe20004800000 */
[----:B------:R-:W-:Y:S06]  /*0690*/  BRA.U !UP0, `(.L_x_1) ;  /* 0x0000000108247547 */ /* 0x000fec000b800000 */
[----:B------:R-:W-:-:S13]  /*06a0*/  FSETP.NAN.AND P0, PT, |R2|, |R2|, PT ;  /* 0x400000020200720b */ /* 0x000fda0003f08200 */
[----:B------:R-:W-:Y:S01]  /*06b0*/  @P0 FADD R3, R2, 0.25 ;  /* 0x3e80000002030421 */ /* 0x000fe20000000000 */
[----:B------:R-:W-:Y:S06]  /*06c0*/  @P0 BRA `(.L_x_1) ;  /* 0x0000000000180947 */ /* 0x000fec0003800000 */
[----:B------:R-:W-:-:S04]  /*06d0*/  FSETP.NEU.AND P0, PT, |R2|, +INF , PT ;  /* 0x7f8000000200780b */ /* 0x000fc80003f0d200 */
[----:B------:R-:W-:-:S13]  /*06e0*/  ISETP.NE.AND P0, PT, RZ, UR4, P0 ;  /* 0x00000004ff007c0c */ /* 0x000fda0008705270 */
[----:B------:R-:W-:Y:S01]  /*06f0*/  @!P0 FADD R2, R2, R2 ;  /* 0x0000000202028221 */ /* 0x000fe20000000000 */
[----:B------:R-:W-:-:S04]  /*0700*/  @P0 ISETP.LE.AND P1, PT, RZ, UR4, PT ;  /* 0x00000004ff000c0c */ /* 0x000fc8000bf23270 */
[----:B------:R-:W-:Y:S02]  /*0710*/  @!P0 LOP3.LUT R3, R2, 0x7fffffff, RZ, 0xc0, !PT ;  /* 0x7fffffff02038812 */ /* 0x000fe400078ec0ff */
[----:B------:R-:W-:-:S07]  /*0720*/  @P0 FSEL R3, R5, +QNAN , P1 ;  /* 0x7fffffff05030808 */ /* 0x000fce0000800000 */
.L_x_1:
[----:B------:R-:W0:Y:S01]  /*0730*/  FRND.CEIL R3, R3 ;  /* 0x0000000300037307 */ /* 0x000e220000209000 */
[----:B------:R-:W-:Y:S07]  /*0740*/  BSSY.RECONVERGENT B0, `(.L_x_2) ;  /* 0x0000080000007945 */ /* 0x000fee0003800200 */
[----:B------:R-:W1:Y:S08]  /*0750*/  I2F.F64 R6, R0 ;  /* 0x0000000000067312 */ /* 0x000e700000201c00 */
[----:B0-----:R-:W0:Y:S01]  /*0760*/  F2F.F64.F32 R4, R3 ;  /* 0x0000000300047310 */ /* 0x001e220000201800 */
[----:B-1----:R-:W-:Y:S01]  /*0770*/  LOP3.LUT R11, R7, 0x7fffffff, RZ, 0xc0, !PT ;  /* 0x7fffffff070b7812 */ /* 0x002fe200078ec0ff */
[----:B------:R-:W-:Y:S01]  /*0780*/  IMAD.MOV.U32 R10, RZ, RZ, R6 ;  /* 0x000000ffff0a7224 */ /* 0x000fe200078e0006 */
[----:B0-----:R-:W-:-:S04]  /*0790*/  LOP3.LUT R8, R5, 0x7fffffff, RZ, 0xc0, !PT ;  /* 0x7fffffff05087812 */ /* 0x001fc800078ec0ff */
[----:B------:R-:W-:Y:S01]  /*07a0*/  VIMNMX.U32 R2, PT, PT, R11, R8, !PT ;  /* 0x000000080b027248 */ /* 0x000fe20007fe0000 */
[----:B------:R-:W-:-:S03]  /*07b0*/  IMAD.MOV.U32 R3, RZ, RZ, R8 ;  /* 0x000000ffff037224 */ /* 0x000fc600078e0008 */
[----:B------:R-:W-:Y:S01]  /*07c0*/  ISETP.GE.U32.AND P0, PT, R2, 0x7ff00000, PT ;  /* 0x7ff000000200780c */ /* 0x000fe20003f06070 */
[----:B------:R-:W-:-:S12]  /*07d0*/  IMAD.MOV.U32 R2, RZ, RZ, R4 ;  /* 0x000000ffff027224 */ /* 0x000fd800078e0004 */
[----:B------:R-:W-:Y:S05]  /*07e0*/  @!P0 BRA `(.L_x_3) ;  /* 0x00000000001c8947 */ /* 0x000fea0003800000 */
[----:B------:R-:W-:-:S06]  /*07f0*/  DSETP.NAN.AND P0, PT, R2, R2, PT ;  /* 0x000000020200722a */ /* 0x000fcc0003f08000 */
[----:B------:R-:W-:-:S14]  /*0800*/  DSETP.NUM.AND P0, PT, R10, R10, !P0 ;  /* 0x0000000a0a00722a */ /* 0x000fdc0004707000 */
[----:B------:R-:W-:Y:S02]  /*0810*/  @P0 DSETP.NEU.AND P1, PT, R10, +INF , PT ;  /* 0x7ff000000a00042a */ /* 0x000fe40003f2d000 */
[----:B------:R-:W-:-:S06]  /*0820*/  @!P0 DADD R8, R6, R4 ;  /* 0x0000000006088229 */ /* 0x000fcc0000000004 */
[----:B------:R-:W-:Y:S02]  /*0830*/  @P0 FSEL R8, R6, RZ, P1 ;  /* 0x000000ff06080208 */ /* 0x000fe40000800000 */
[----:B------:R-:W-:Y:S01]  /*0840*/  @P0 FSEL R9, R7, -QNAN , P1 ;  /* 0xfff8000007090808 */ /* 0x000fe20000800000 */
[----:B------:R-:W-:Y:S06]  /*0850*/  BRA `(.L_x_4) ;  /* 0x0000000400b87947 */ /* 0x000fec0003800000 */
.L_x_3:
[----:B------:R-:W-:Y:S01]  /*0860*/  DSETP.NEU.AND P0, PT, R2, RZ, PT ;  /* 0x000000ff0200722a */ /* 0x000fe20003f0d000 */
[----:B------:R-:W-:Y:S02]  /*0870*/  IMAD.MOV.U32 R8, RZ, RZ, 0x0 ;  /* 0x00000000ff087424 */ /* 0x000fe400078e00ff */
[----:B------:R-:W-:-:S11]  /*0880*/  IMAD.MOV.U32 R9, RZ, RZ, -0x80000 ;  /* 0xfff80000ff097424 */ /* 0x000fd600078e00ff */
[----:B------:R-:W-:Y:S05]  /*0890*/  @!P0 BRA `(.L_x_4) ;  /* 0x0000000400a88947 */ /* 0x000fea0003800000 */
[----:B------:R-:W-:Y:S01]  /*08a0*/  DSETP.GE.AND P0, PT, R10, R2, PT ;  /* 0x000000020a00722a */ /* 0x000fe20003f06000 */
[----:B------:R-:W-:Y:S02]  /*08b0*/  IMAD.MOV.U32 R8, RZ, RZ, R6 ;  /* 0x000000ffff087224 */ /* 0x000fe400078e0006 */
[----:B------:R-:W-:-:S11]  /*08c0*/  IMAD.MOV.U32 R9, RZ, RZ, R7 ;  /* 0x000000ffff097224 */ /* 0x000fd600078e0007 */
[----:B------:R-:W-:Y:S05]  /*08d0*/  @!P0 BRA `(.L_x_4) ;  /* 0x0000000400988947 */ /* 0x000fea0003800000 */
[----:B------:R-:W-:Y:S01]  /*08e0*/  ISETP.GT.U32.AND P0, PT, R11, 0xfffff, PT ;  /* 0x000fffff0b00780c */ /* 0x000fe20003f04070 */
[----:B------:R-:W-:Y:S01]  /*08f0*/  BSSY.RECONVERGENT B1, `(.L_x_5) ;  /* 0x0000027000017945 */ /* 0x000fe20003800200 */
[----:B------:R-:W-:Y:S02]  /*0900*/  ISETP.GT.U32.AND P1, PT, R3, 0xfffff, PT ;  /* 0x000fffff0300780c */ /* 0x000fe40003f24070 */
[----:B------:R-:W-:Y:S02]  /*0910*/  SHF.R.U32.HI R8, RZ, 0x14, R11 ;  /* 0x00000014ff087819 */ /* 0x000fe4000001160b */
[----:B------:R-:W-:-:S07]  /*0920*/  SHF.R.U32.HI R9, RZ, 0x14, R3 ;  /* 0x00000014ff097819 */ /* 0x000fce0000011603 */
[----:B------:R-:W-:Y:S02]  /*0930*/  @!P0 DMUL R10, R10, 1.80143985094819840000e+16 ;  /* 0x435000000a0a8828 */ /* 0x000fe40000000000 */
[----:B------:R-:W-:-:S08]  /*0940*/  @!P1 DMUL R2, R2, 1.80143985094819840000e+16 ;  /* 0x4350000002029828 */ /* 0x000fd00000000000 */
[----:B------:R-:W-:Y:S01]  /*0950*/  @!P0 LEA.HI R12, R11, R8, RZ, 0xc ;  /* 0x000000080b0c8211 */ /* 0x000fe200078f60ff */
[----:B------:R-:W-:Y:S01]  /*0960*/  IMAD.MOV.U32 R15, RZ, RZ, R10 ;  /* 0x000000ffff0f7224 */ /* 0x000fe200078e000a */
[----:B------:R-:W-:Y:S02]  /*0970*/  @!P1 LEA.HI R13, R3, R9, RZ, 0xc ;  /* 0x00000009030d9211 */ /* 0x000fe400078f60ff */
[----:B------:R-:W-:Y:S01]  /*0980*/  LOP3.LUT R11, R11, 0xfffff, RZ, 0xc0, !PT ;  /* 0x000fffff0b0b7812 */ /* 0x000fe200078ec0ff */
[----:B------:R-:W-:Y:S02]  /*0990*/  @!P0 VIADD R8, R12, 0xffffffca ;  /* 0xffffffca0c088836 */ /* 0x000fe40000000000 */
[----:B------:R-:W-:Y:S01]  /*09a0*/  @!P1 VIADD R9, R13, 0xffffffca ;  /* 0xffffffca0d099836 */ /* 0x000fe20000000000 */
[----:B------:R-:W-:-:S03]  /*09b0*/  LOP3.LUT R11, R11, 0x100000, RZ, 0xfc, !PT ;  /* 0x001000000b0b7812 */ /* 0x000fc600078efcff */
[----:B------:R-:W-:-:S04]  /*09c0*/  IMAD.IADD R13, R8, 0x1, -R9 ;  /* 0x00000001080d7824 */ /* 0x000fc800078e0a09 */
[----:B------:R-:W-:Y:S01]  /*09d0*/  IMAD.MOV.U32 R10, RZ, RZ, R13 ;  /* 0x000000ffff0a7224 */ /* 0x000fe200078e000d */
[----:B------:R-:W-:-:S04]  /*09e0*/  VIMNMX R12, PT, PT, RZ, R13, PT ;  /* 0x0000000dff0c7248 */ /* 0x000fc80003fe0100 */
[----:B------:R-:W-:-:S05]  /*09f0*/  IADD3 R8, PT, PT, R8, -R9, -R12 ;  /* 0x8000000908087210 */ /* 0x000fca0007ffe80c */
[----:B------:R-:W-:-:S05]  /*0a00*/  VIADD R8, R8, 0x1 ;  /* 0x0000000108087836 */ /* 0x000fca0000000000 */
[----:B------:R-:W-:Y:S02]  /*0a10*/  LOP3.LUT P0, R14, R8, 0x3, RZ, 0xc0, !PT ;  /* 0x00000003080e7812 */ /* 0x000fe4000780c0ff */
[----:B------:R-:W-:-:S04]  /*0a20*/  LOP3.LUT R8, R3, 0xfffff, RZ, 0xc0, !PT ;  /* 0x000fffff03087812 */ /* 0x000fc800078ec0ff */
[----:B------:R-:W-:-:S07]  /*0a30*/  LOP3.LUT R8, R8, 0x100000, RZ, 0xfc, !PT ;  /* 0x0010000008087812 */ /* 0x000fce00078efcff */
[----:B------:R-:W-:Y:S05]  /*0a40*/  @!P0 BRA `(.L_x_6) ;  /* 0x0000000000448947 */ /* 0x000fea0003800000 */
[----:B------:R-:W-:Y:S01]  /*0a50*/  BSSY.RECONVERGENT B2, `(.L_x_7) ;  /* 0x000000e000027945 */ /* 0x000fe20003800200 */
[----:B------:R-:W-:Y:S02]  /*0a60*/  IMAD.MOV R14, RZ, RZ, -R14 ;  /* 0x000000ffff0e7224 */ /* 0x000fe400078e0a0e */
[----:B------:R-:W-:-:S07]  /*0a70*/  IMAD.MOV.U32 R10, RZ, RZ, R13 ;  /* 0x000000ffff0a7224 */ /* 0x000fce00078e000d */
.L_x_8:
[----:B------:R-:W-:Y:S01]  /*0a80*/  VIADD R14, R14, 0x1 ;  /* 0x000000010e0e7836 */ /* 0x000fe20000000000 */
[----:B------:R-:W-:Y:S01]  /*0a90*/  IADD3 R16, P0, PT, -R2, R15, RZ ;  /* 0x0000000f02107210 */ /* 0x000fe20007f1e1ff */
[----:B------:R-:W-:-:S03]  /*0aa0*/  VIADD R10, R10, 0xffffffff ;  /* 0xffffffff0a0a7836 */ /* 0x000fc60000000000 */
[----:B------:R-:W-:Y:S01]  /*0ab0*/  ISETP.NE.AND P1, PT, R14, RZ, PT ;  /* 0x000000ff0e00720c */ /* 0x000fe20003f25270 */
[----:B------:R-:W-:-:S05]  /*0ac0*/  IMAD.X R18, R11, 0x1, ~R8, P0 ;  /* 0x000000010b127824 */ /* 0x000fca00000e0e08 */
[----:B------:R-:W-:-:S04]  /*0ad0*/  ISETP.GE.AND P0, PT, R18, RZ, PT ;  /* 0x000000ff1200720c */ /* 0x000fc80003f06270 */
[----:B------:R-:W-:Y:S02]  /*0ae0*/  SEL R16, R15, R16, !P0 ;  /* 0x000000100f107207 */ /* 0x000fe40004000000 */
[----:B------:R-:W-:-:S03]  /*0af0*/  SEL R17, R11, R18, !P0 ;  /* 0x000000120b117207 */ /* 0x000fc60004000000 */
[C---:B------:R-:W-:Y:S01]  /*0b00*/  IMAD.SHL.U32 R15, R16.reuse, 0x2, RZ ;  /* 0x00000002100f7824 */ /* 0x040fe200078e00ff */
[----:B------:R-:W-:Y:S01]  /*0b10*/  SHF.L.U64.HI R11, R16, 0x1, R17 ;  /* 0x00000001100b7819 */ /* 0x000fe20000010211 */
[----:B------:R-:W-:Y:S06]  /*0b20*/  @P1 BRA `(.L_x_8) ;  /* 0xfffffffc00d41947 */ /* 0x000fec000383ffff */
[----:B------:R-:W-:Y:S05]  /*0b30*/  BSYNC.RECONVERGENT B2 ;  /* 0x0000000000027941 */ /* 0x000fea0003800200 */
.L_x_7:
[----:B------:R-:W-:Y:S02]  /*0b40*/  IMAD.MOV.U32 R14, RZ, RZ, R16 ;  /* 0x000000ffff0e7224 */ /* 0x000fe400078e0010 */
[----:B------:R-:W-:-:S07]  /*0b50*/  IMAD.MOV.U32 R16, RZ, RZ, R17 ;  /* 0x000000ffff107224 */ /* 0x000fce00078e0011 */
.L_x_6:
[----:B------:R-:W-:Y:S05]  /*0b60*/  BSYNC.RECONVERGENT B1 ;  /* 0x0000000000017941 */ /* 0x000fea0003800200 */
.L_x_5:
[----:B------:R-:W-:Y:S01]  /*0b70*/  IMAD.IADD R12, R13, 0x1, -R12 ;  /* 0x000000010d0c7824 */ /* 0x000fe200078e0a0c */
[----:B------:R-:W-:Y:S04]  /*0b80*/  BSSY.RECONVERGENT B1, `(.L_x_9) ;  /* 0x0000025000017945 */ /* 0x000fe80003800200 */
[----:B------:R-:W-:-:S13]  /*0b90*/  ISETP.GE.U32.AND P0, PT, R12, 0x3, PT ;  /* 0x000000030c00780c */ /* 0x000fda0003f06070 */
[----:B------:R-:W-:Y:S05]  /*0ba0*/  @!P0 BRA `(.L_x_10) ;  /* 0x0000000000888947 */ /* 0x000fea0003800000 */
[----:B------:R-:W-:Y:S01]  /*0bb0*/  BSSY.RECONVERGENT B2, `(.L_x_11) ;  /* 0x0000020000027945 */ /* 0x000fe20003800200 */
.L_x_12:
[----:B------:R-:W-:Y:S02]  /*0bc0*/  IADD3 R12, P0, PT, -R2, R15, RZ ;  /* 0x0000000f020c7210 */ /* 0x000fe40007f1e1ff */
[C---:B------:R-:W-:Y:S01]  /*0bd0*/  ISETP.GT.AND P1, PT, R10.reuse, 0x3, PT ;  /* 0x000000030a00780c */ /* 0x040fe20003f24270 */
[----:B------:R-:W-:Y:S02]  /*0be0*/  VIADD R10, R10, 0xfffffffc ;  /* 0xfffffffc0a0a7836 */ /* 0x000fe40000000000 */
[----:B------:R-:W-:-:S05]  /*0bf0*/  IMAD.X R14, R11, 0x1, ~R8, P0 ;  /* 0x000000010b0e7824 */ /* 0x000fca00000e0e08 */
[----:B------:R-:W-:-:S04]  /*0c00*/  ISETP.GE.AND P0, PT, R14, RZ, PT ;  /* 0x000000ff0e00720c */ /* 0x000fc80003f06270 */
[----:B------:R-:W-:Y:S02]  /*0c10*/  SEL R12, R15, R12, !P0 ;  /* 0x0000000c0f0c7207 */ /* 0x000fe40004000000 */
[----:B------:R-:W-:-:S03]  /*0c20*/  SEL R11, R11, R14, !P0 ;  /* 0x0000000e0b0b7207 */ /* 0x000fc60004000000 */
[C---:B------:R-:W-:Y:S01]  /*0c30*/  IMAD.SHL.U32 R15, R12.reuse, 0x2, RZ ;  /* 0x000000020c0f7824 */ /* 0x040fe200078e00ff */
[----:B------:R-:W-:-:S04]  /*0c40*/  SHF.L.U64.HI R11, R12, 0x1, R11 ;  /* 0x000000010c0b7819 */ /* 0x000fc8000001020b */
[----:B------:R-:W-:-:S05]  /*0c50*/  IADD3 R14, P0, PT, -R2, R15, RZ ;  /* 0x0000000f020e7210 */ /* 0x000fca0007f1e1ff */
        /* <DEDUP_REMOVED lines=22> */
.L_x_11:
[----:B------:R-:W-:-:S07]  /*0dc0*/  IMAD.MOV.U32 R16, RZ, RZ, R13 ;  /* 0x000000ffff107224 */ /* 0x000fce00078e000d */
.L_x_10:
[----:B------:R-:W-:Y:S05]  /*0dd0*/  BSYNC.RECONVERGENT B1 ;  /* 0x0000000000017941 */ /* 0x000fea0003800200 */
.L_x_9:
[----:B------:R-:W-:Y:S01]  /*0de0*/  LOP3.LUT R15, R16, 0x7fffffff, RZ, 0xc0, !PT ;  /* 0x7fffffff100f7812 */ /* 0x000fe200078ec0ff */
[----:B------:R-:W-:Y:S01]  /*0df0*/  BSSY.RECONVERGENT B1, `(.L_x_13) ;  /* 0x0000013000017945 */ /* 0x000fe20003800200 */
[----:B------:R-:W-:Y:S01]  /*0e00*/  ISETP.NE.U32.AND P0, PT, R14, RZ, PT ;  /* 0x000000ff0e00720c */ /* 0x000fe20003f05070 */
[----:B------:R-:W-:Y:S02]  /*0e10*/  IMAD.MOV.U32 R8, RZ, RZ, RZ ;  /* 0x000000ffff087224 */ /* 0x000fe400078e00ff */
[----:B------:R-:W-:Y:S01]  /*0e20*/  IMAD.MOV.U32 R11, RZ, RZ, RZ ;  /* 0x000000ffff0b7224 */ /* 0x000fe200078e00ff */
[----:B------:R-:W-:-:S13]  /*0e30*/  ISETP.NE.AND.EX P0, PT, R15, RZ, PT, P0 ;  /* 0x000000ff0f00720c */ /* 0x000fda0003f05300 */
[----:B------:R-:W-:Y:S05]  /*0e40*/  @!P0 BRA `(.L_x_14) ;  /* 0x0000000000348947 */ /* 0x000fea0003800000 */
[----:B------:R-:W-:-:S10]  /*0e50*/  DMUL R2, R14, 1.80143985094819840000e+16 ;  /* 0x435000000e027828 */ /* 0x000fd40000000000 */
[----:B------:R-:W-:-:S04]  /*0e60*/  SHF.R.U32.HI R2, RZ, 0x14, R3 ;  /* 0x00000014ff027819 */ /* 0x000fc80000011603 */
[----:B------:R-:W-:-:S04]  /*0e70*/  IADD3 R3, PT, PT, -R2, 0x37, RZ ;  /* 0x0000003702037810 */ /* 0x000fc80007ffe1ff */
[CC--:B------:R-:W-:Y:S01]  /*0e80*/  SHF.L.U64.HI R13, R14.reuse, R3.reuse, R15 ;  /* 0x000000030e0d7219 */ /* 0x0c0fe2000001020f */
[----:B------:R-:W-:Y:S01]  /*0e90*/  IMAD.IADD R9, R9, 0x1, -R3 ;  /* 0x0000000109097824 */ /* 0x000fe200078e0a03 */
[----:B------:R-:W-:-:S04]  /*0ea0*/  SHF.L.U32 R3, R14, R3, RZ ;  /* 0x000000030e037219 */ /* 0x000fc800000006ff */
[----:B------:R-:W-:-:S13]  /*0eb0*/  ISETP.GT.AND P0, PT, R9, RZ, PT ;  /* 0x000000ff0900720c */ /* 0x000fda0003f04270 */
[----:B------:R-:W-:-:S04]  /*0ec0*/  @!P0 IADD3 R2, PT, PT, -R9, 0x1, RZ ;  /* 0x0000000109028810 */ /* 0x000fc80007ffe1ff */
[-CC-:B------:R-:W-:Y:S02]  /*0ed0*/  @!P0 SHF.R.U64 R8, R3, R2.reuse, R13.reuse ;  /* 0x0000000203088219 */ /* 0x180fe4000000120d */
[----:B------:R-:W-:Y:S01]  /*0ee0*/  @P0 IADD3 R8, P1, PT, RZ, R3, RZ ;  /* 0x00000003ff080210 */ /* 0x000fe20007f3e0ff */
[----:B------:R-:W-:Y:S01]  /*0ef0*/  @P0 VIADD R3, R9, 0xffffffff ;  /* 0xffffffff09030836 */ /* 0x000fe20000000000 */
[----:B------:R-:W-:-:S03]  /*0f00*/  @!P0 SHF.R.U32.HI R11, RZ, R2, R13 ;  /* 0x00000002ff0b8219 */ /* 0x000fc6000001160d */
[----:B------:R-:W-:-:S08]  /*0f10*/  @P0 IMAD.U32.X R11, R3, 0x100000, R13, P1 ;  /* 0x00100000030b0824 */ /* 0x000fd000008e040d */
.L_x_14:
[----:B------:R-:W-:Y:S05]  /*0f20*/  BSYNC.RECONVERGENT B1 ;  /* 0x0000000000017941 */ /* 0x000fea0003800200 */
.L_x_13:
[----:B------:R-:W-:-:S07]  /*0f30*/  LOP3.LUT R9, R11, 0x80000000, R7, 0xb8, !PT ;  /* 0x800000000b097812 */ /* 0x000fce00078eb807 */
.L_x_4:
[----:B------:R-:W-:Y:S05]  /*0f40*/  BSYNC.RECONVERGENT B0 ;  /* 0x0000000000007941 */ /* 0x000fea0003800200 */
.L_x_2:
[----:B------:R-:W0:Y:S01]  /*0f50*/  MUFU.RCP64H R3, R5 ;  /* 0x0000000500037308 */ /* 0x000e220000001800 */
[----:B------:R-:W-:Y:S01]  /*0f60*/  IMAD.MOV.U32 R2, RZ, RZ, 0x1 ;  /* 0x00000001ff027424 */ /* 0x000fe200078e00ff */
[----:B------:R-:W-:Y:S06]  /*0f70*/  BSSY.RECONVERGENT B0, `(.L_x_15) ;  /* 0x0000016000007945 */ /* 0x000fec0003800200 */
[----:B------:R-:W1:Y:S01]  /*0f80*/  F2I.F64.TRUNC R15, R8 ;  /* 0x00000008000f7311 */ /* 0x000e62000030d100 */
[----:B0-----:R-:W-:Y:S01]  /*0f90*/  DFMA R6, -R4, R2, 1 ;  /* 0x3ff000000406742b */ /* 0x001fe20000000102 */
[----:B-1----:R-:W-:-:S07]  /*0fa0*/  IMAD.IADD R12, R0, 0x1, -R15 ;  /* 0x00000001000c7824 */ /* 0x002fce00078e0a0f */
[----:B------:R-:W-:Y:S01]  /*0fb0*/  DFMA R6, R6, R6, R6 ;  /* 0x000000060606722b */ /* 0x000fe20000000006 */
[----:B------:R-:W0:Y:S07]  /*0fc0*/  I2F.F64 R12, R12 ;  /* 0x0000000c000c7312 */ /* 0x000e2e0000201c00 */
[----:B------:R-:W-:-:S08]  /*0fd0*/  DFMA R6, R2, R6, R2 ;  /* 0x000000060206722b */ /* 0x000fd00000000002 */
[----:B------:R-:W-:Y:S01]  /*0fe0*/  DFMA R2, -R4, R6, 1 ;  /* 0x3ff000000402742b */ /* 0x000fe20000000106 */
[----:B0-----:R-:W-:-:S07]  /*0ff0*/  FSETP.GEU.AND P1, PT, |R13|, 6.5827683646048100446e-37, PT ;  /* 0x036000000d00780b */ /* 0x001fce0003f2e200 */
[----:B------:R-:W-:-:S08]  /*1000*/  DFMA R2, R6, R2, R6 ;  /* 0x000000020602722b */ /* 0x000fd00000000006 */
[----:B------:R-:W-:-:S08]  /*1010*/  DMUL R6, R12, R2 ;  /* 0x000000020c067228 */ /* 0x000fd00000000000 */
[----:B------:R-:W-:-:S08]  /*1020*/  DFMA R10, -R4, R6, R12 ;  /* 0x00000006040a722b */ /* 0x000fd0000000010c */
[----:B------:R-:W-:-:S10]  /*1030*/  DFMA R2, R2, R10, R6 ;  /* 0x0000000a0202722b */ /* 0x000fd40000000006 */
[----:B------:R-:W-:-:S05]  /*1040*/  FFMA R6, RZ, R5, R3 ;  /* 0x00000005ff067223 */ /* 0x000fca0000000003 */
[----:B------:R-:W-:-:S13]  /*1050*/  FSETP.GT.AND P0, PT, |R6|, 1.469367938527859385e-39, PT ;  /* 0x001000000600780b */ /* 0x000fda0003f04200 */
[----:B------:R-:W-:Y:S05]  /*1060*/  @P0 BRA P1, `(.L_x_16) ;  /* 0x0000000000180947 */ /* 0x000fea0000800000 */
[----:B------:R-:W-:Y:S01]  /*1070*/  IMAD.MOV.U32 R10, RZ, RZ, R12 ;  /* 0x000000ffff0a7224 */ /* 0x000fe200078e000c */
[----:B------:R-:W-:Y:S01]  /*1080*/  MOV R14, 0x10b0 ;  /* 0x000010b0000e7802 */ /* 0x000fe20000000f00 */
[----:B------:R-:W-:-:S07]  /*1090*/  IMAD.MOV.U32 R11, RZ, RZ, R13 ;  /* 0x000000ffff0b7224 */ /* 0x000fce00078e000d */
[----:B------:R-:W-:Y:S05]  /*10a0*/  CALL.REL.NOINC `($__internal_0_$__cuda_sm20_div_rn_f64_full) ;  /* 0x0000000c009c7944 */ /* 0x000fea0003c00000 */
[----:B------:R-:W-:Y:S02]  /*10b0*/  IMAD.MOV.U32 R2, RZ, RZ, R4 ;  /* 0x000000ffff027224 */ /* 0x000fe400078e0004 */
[----:B------:R-:W-:-:S07]  /*10c0*/  IMAD.MOV.U32 R3, RZ, RZ, R5 ;  /* 0x000000ffff037224 */ /* 0x000fce00078e0005 */
.L_x_16:
[----:B------:R-:W-:Y:S05]  /*10d0*/  BSYNC.RECONVERGENT B0 ;  /* 0x0000000000007941 */ /* 0x000fea0003800200 */
.L_x_15:
[----:B------:R-:W0:Y:S01]  /*10e0*/  FRND.CEIL R6, R24 ;  /* 0x0000001800067307 */ /* 0x000e220000209000 */
[----:B------:R-:W-:Y:S01]  /*10f0*/  IMAD.MOV.U32 R4, RZ, RZ, 0x1 ;  /* 0x00000001ff047424 */ /* 0x000fe200078e00ff */
[----:B------:R-:W-:Y:S06]  /*1100*/  BSSY.RECONVERGENT B0, `(.L_x_17) ;  /* 0x0000017000007945 */ /* 0x000fec0003800200 */
[----:B------:R-:W-:Y:S08]  /*1110*/  F2I.F64.TRUNC R2, R2 ;  /* 0x0000000200027311 */ /* 0x000ff0000030d100 */
[----:B0-----:R-:W0:Y:S08]  /*1120*/  F2F.F64.F32 R6, R6 ;  /* 0x0000000600067310 */ /* 0x001e300000201800 */
[----:B0-----:R-:W0:Y:S02]  /*1130*/  MUFU.RCP64H R5, R7 ;  /* 0x0000000700057308 */ /* 0x001e240000001800 */
[----:B0-----:R-:W-:-:S08]  /*1140*/  DFMA R8, -R6, R4, 1 ;  /* 0x3ff000000608742b */ /* 0x001fd00000000104 */
[----:B------:R-:W-:-:S08]  /*1150*/  DFMA R8, R8, R8, R8 ;  /* 0x000000080808722b */ /* 0x000fd00000000008 */
[----:B------:R-:W-:Y:S02]  /*1160*/  DFMA R4, R4, R8, R4 ;  /* 0x000000080404722b */ /* 0x000fe40000000004 */
[----:B------:R-:W0:Y:S06]  /*1170*/  I2F.F64 R8, R2 ;  /* 0x0000000200087312 */ /* 0x000e2c0000201c00 */
[----:B------:R-:W-:-:S08]  /*1180*/  DFMA R10, -R6, R4, 1 ;  /* 0x3ff00000060a742b */ /* 0x000fd00000000104 */
[----:B------:R-:W-:Y:S01]  /*1190*/  DFMA R4, R4, R10, R4 ;  /* 0x0000000a0404722b */ /* 0x000fe20000000004 */
[----:B0-----:R-:W-:-:S07]  /*11a0*/  FSETP.GEU.AND P1, PT, |R9|, 6.5827683646048100446e-37, PT ;  /* 0x036000000900780b */ /* 0x001fce0003f2e200 */
        /* <DEDUP_REMOVED lines=8> */
[----:B------:R-:W-:Y:S02]  /*1230*/  IMAD.MOV.U32 R11, RZ, RZ, R9 ;  /* 0x000000ffff0b7224 */ /* 0x000fe400078e0009 */
[----:B------:R-:W-:Y:S02]  /*1240*/  IMAD.MOV.U32 R4, RZ, RZ, R6 ;  /* 0x000000ffff047224 */ /* 0x000fe400078e0006 */
[----:B------:R-:W-:-:S07]  /*1250*/  IMAD.MOV.U32 R5, RZ, RZ, R7 ;  /* 0x000000ffff057224 */ /* 0x000fce00078e0007 */
[----:B------:R-:W-:Y:S05]  /*1260*/  CALL.REL.NOINC `($__internal_0_$__cuda_sm20_div_rn_f64_full) ;  /* 0x0000000c002c7944 */ /* 0x000fea0003c00000 */
.L_x_18:
[----:B------:R-:W-:Y:S05]  /*1270*/  BSYNC.RECONVERGENT B0 ;  /* 0x0000000000007941 */ /* 0x000fea0003800200 */
.L_x_17:
[----:B------:R-:W-:Y:S01]  /*1280*/  LOP3.LUT R11, R9, 0x7fffffff, RZ, 0xc0, !PT ;  /* 0x7fffffff090b7812 */ /* 0x000fe200078ec0ff */
[----:B------:R0:W1:Y:S01]  /*1290*/  F2I.F64.TRUNC R4, R4 ;  /* 0x0000000400047311 */ /* 0x000062000030d100 */
[----:B------:R-:W-:Y:S01]  /*12a0*/  LOP3.LUT R3, R7, 0x7fffffff, RZ, 0xc0, !PT ;  /* 0x7fffffff07037812 */ /* 0x000fe200078ec0ff */
[----:B------:R-:W2:Y:S01]  /*12b0*/  LDCU.64 UR4, c[0x0][0x358] ;  /* 0x00006b00ff0477ac */ /* 0x000ea20008000a00 */
[----:B------:R-:W-:Y:S01]  /*12c0*/  BSSY.RECONVERGENT B0, `(.L_x_19) ;  /* 0x000007b000007945 */ /* 0x000fe20003800200 */
[----:B------:R-:W-:Y:S01]  /*12d0*/  IMAD.MOV.U32 R10, RZ, RZ, R8 ;  /* 0x000000ffff0a7224 */ /* 0x000fe200078e0008 */
[----:B------:R-:W-:-:S04]  /*12e0*/  VIMNMX.U32 R2, PT, PT, R11, R3, !PT ;  /* 0x000000030b027248 */ /* 0x000fc80007fe0000 */
[----:B------:R-:W-:Y:S01]  /*12f0*/  ISETP.GE.U32.AND P0, PT, R2, 0x7ff00000, PT ;  /* 0x7ff000000200780c */ /* 0x000fe20003f06070 */
[----:B------:R-:W-:-:S12]  /*1300*/  IMAD.MOV.U32 R2, RZ, RZ, R6 ;  /* 0x000000ffff027224 */ /* 0x000fd800078e0006 */
[----:B012---:R-:W-:Y:S05]  /*1310*/  @!P0 BRA `(.L_x_20) ;  /* 0x00000000001c8947 */ /* 0x007fea0003800000 */
[----:B------:R-:W-:-:S06]  /*1320*/  DSETP.NAN.AND P0, PT, R2, R2, PT ;  /* 0x000000020200722a */ /* 0x000fcc0003f08000 */
[----:B------:R-:W-:-:S14]  /*1330*/  DSETP.NUM.AND P0, PT, R10, R10, !P0 ;  /* 0x0000000a0a00722a */ /* 0x000fdc0004707000 */
[----:B------:R-:W-:Y:S02]  /*1340*/  @P0 DSETP.NEU.AND P1, PT, R10, +INF , PT ;  /* 0x7ff000000a00042a */ /* 0x000fe40003f2d000 */
[----:B------:R-:W-:-:S06]  /*1350*/  @!P0 DADD R6, R8, R6 ;  /* 0x0000000008068229 */ /* 0x000fcc0000000006 */
[----:B------:R-:W-:Y:S02]  /*1360*/  @P0 FSEL R6, R8, RZ, P1 ;  /* 0x000000ff08060208 */ /* 0x000fe40000800000 */
[----:B------:R-:W-:Y:S01]  /*1370*/  @P0 FSEL R7, R9, -QNAN , P1 ;  /* 0xfff8000009070808 */ /* 0x000fe20000800000 */
[----:B------:R-:W-:Y:S06]  /*1380*/  BRA `(.L_x_21) ;  /* 0x0000000400b87947 */ /* 0x000fec0003800000 */
.L_x_20:
        /* <DEDUP_REMOVED lines=34> */
.L_x_24:
        /* <DEDUP_REMOVED lines=12> */
.L_x_23:
[----:B------:R-:W-:Y:S05]  /*1670*/  BSYNC.RECONVERGENT B1 ;  /* 0x0000000000017941 */ /* 0x000fea0003800200 */
.L_x_22:
[----:B------:R-:W-:Y:S01]  /*1680*/  IMAD.IADD R10, R12, 0x1, -R21 ;  /* 0x000000010c0a7824 */ /* 0x000fe200078e0a15 */
[----:B------:R-:W-:Y:S04]  /*1690*/  BSSY.RECONVERGENT B1, `(.L_x_25) ;  /* 0x0000025000017945 */ /* 0x000fe80003800200 */
[----:B------:R-:W-:-:S13]  /*16a0*/  ISETP.GE.U32.AND P0, PT, R10, 0x3, PT ;  /* 0x000000030a00780c */ /* 0x000fda0003f06070 */
[----:B------:R-:W-:Y:S05]  /*16b0*/  @!P0 BRA `(.L_x_26) ;  /* 0x0000000000888947 */ /* 0x000fea0003800000 */
[----:B------:R-:W-:Y:S01]  /*16c0*/  BSSY.RECONVERGENT B2, `(.L_x_27) ;  /* 0x0000020000027945 */ /* 0x000fe20003800200 */
.L_x_28:
        /* <DEDUP_REMOVED lines=32> */
.L_x_27:
[----:B------:R-:W-:-:S07]  /*18d0*/  IMAD.MOV.U32 R17, RZ, RZ, R10 ;  /* 0x000000ffff117224 */ /* 0x000fce00078e000a */
.L_x_26:
[----:B------:R-:W-:Y:S05]  /*18e0*/  BSYNC.RECONVERGENT B1 ;  /* 0x0000000000017941 */ /* 0x000fea0003800200 */
.L_x_25:
[----:B------:R-:W-:Y:S01]  /*18f0*/  LOP3.LUT R7, R11, 0x7fffffff, RZ, 0xc0, !PT ;  /* 0x7fffffff0b077812 */ /* 0x000fe200078ec0ff */
[----:B------:R-:W-:Y:S01]  /*1900*/  BSSY.RECONVERGENT B1, `(.L_x_29) ;  /* 0x0000014000017945 */ /* 0x000fe20003800200 */
[----:B------:R-:W-:Y:S01]  /*1910*/  ISETP.NE.U32.AND P0, PT, R17, RZ, PT ;  /* 0x000000ff1100720c */ /* 0x000fe20003f05070 */
[----:B------:R-:W-:Y:S02]  /*1920*/  IMAD.MOV.U32 R11, RZ, RZ, RZ ;  /* 0x000000ffff0b7224 */ /* 0x000fe400078e00ff */
[----:B------:R-:W-:Y:S01]  /*1930*/  IMAD.MOV.U32 R13, RZ, RZ, RZ ;  /* 0x000000ffff0d7224 */ /* 0x000fe200078e00ff */
[----:B------:R-:W-:-:S13]  /*1940*/  ISETP.NE.AND.EX P0, PT, R7, RZ, PT, P0 ;  /* 0x000000ff0700720c */ /* 0x000fda0003f05300 */
[----:B------:R-:W-:Y:S05]  /*1950*/  @!P0 BRA `(.L_x_30) ;  /* 0x0000000000388947 */ /* 0x000fea0003800000 */
[----:B------:R-:W-:-:S06]  /*1960*/  IMAD.MOV.U32 R6, RZ, RZ, R17 ;  /* 0x000000ffff067224 */ /* 0x000fcc00078e0011 */
[----:B------:R-:W-:-:S10]  /*1970*/  DMUL R2, R6, 1.80143985094819840000e+16 ;  /* 0x4350000006027828 */ /* 0x000fd40000000000 */
[----:B------:R-:W-:-:S04]  /*1980*/  SHF.R.U32.HI R2, RZ, 0x14, R3 ;  /* 0x00000014ff027819 */ /* 0x000fc80000011603 */
[----:B------:R-:W-:-:S05]  /*1990*/  IADD3 R6, PT, PT, -R2, 0x37, RZ ;  /* 0x0000003702067810 */ /* 0x000fca0007ffe1ff */
[----:B------:R-:W-:Y:S01]  /*19a0*/  IMAD.IADD R3, R5, 0x1, -R6 ;  /* 0x0000000105037824 */ /* 0x000fe200078e0a06 */
[CC--:B------:R-:W-:Y:S02]  /*19b0*/  SHF.L.U64.HI R5, R17.reuse, R6.reuse, R7 ;  /* 0x0000000611057219 */ /* 0x0c0fe40000010207 */
[----:B------:R-:W-:Y:S02]  /*19c0*/  SHF.L.U32 R6, R17, R6, RZ ;  /* 0x0000000611067219 */ /* 0x000fe400000006ff */
[----:B------:R-:W-:-:S13]  /*19d0*/  ISETP.GT.AND P0, PT, R3, RZ, PT ;  /* 0x000000ff0300720c */ /* 0x000fda0003f04270 */
[C---:B------:R-:W-:Y:S01]  /*19e0*/  @!P0 IADD3 R2, PT, PT, -R3.reuse, 0x1, RZ ;  /* 0x0000000103028810 */ /* 0x040fe20007ffe1ff */
[----:B------:R-:W-:-:S03]  /*19f0*/  @P0 VIADD R3, R3, 0xffffffff ;  /* 0xffffffff03030836 */ /* 0x000fc60000000000 */
[--C-:B------:R-:W-:Y:S02]  /*1a00*/  @!P0 SHF.R.U64 R11, R6, R2, R5.reuse ;  /* 0x00000002060b8219 */ /* 0x100fe40000001205 */
[----:B------:R-:W-:Y:S02]  /*1a10*/  @P0 IADD3 R11, P1, PT, RZ, R6, RZ ;  /* 0x00000006ff0b0210 */ /* 0x000fe40007f3e0ff */
[----:B------:R-:W-:-:S03]  /*1a20*/  @!P0 SHF.R.U32.HI R13, RZ, R2, R5 ;  /* 0x00000002ff0d8219 */ /* 0x000fc60000011605 */
[----:B------:R-:W-:-:S08]  /*1a30*/  @P0 IMAD.U32.X R13, R3, 0x100000, R5, P1 ;  /* 0x00100000030d0824 */ /* 0x000fd000008e0405 */
.L_x_30:
[----:B------:R-:W-:Y:S05]  /*1a40*/  BSYNC.RECONVERGENT B1 ;  /* 0x0000000000017941 */ /* 0x000fea0003800200 */
.L_x_29:
[----:B------:R-:W-:Y:S01]  /*1a50*/  LOP3.LUT R7, R13, 0x80000000, R9, 0xb8, !PT ;  /* 0x800000000d077812 */ /* 0x000fe200078eb809 */
[----:B------:R-:W-:-:S07]  /*1a60*/  IMAD.MOV.U32 R6, RZ, RZ, R11 ;  /* 0x000000ffff067224 */ /* 0x000fce00078e000b */
.L_x_21:
[----:B------:R-:W-:Y:S05]  /*1a70*/  BSYNC.RECONVERGENT B0 ;  /* 0x0000000000007941 */ /* 0x000fea0003800200 */
.L_x_19:
[----:B------:R-:W0:Y:S02]  /*1a80*/  LDC.64 R8, c[0x4][RZ] ;  /* 0x01000000ff087b82 */ /* 0x000e240000000a00 */
[----:B0-----:R-:W2:Y:S01]  /*1a90*/  LDG.E R10, desc[UR4][R8.64] ;  /* 0x00000004080a7981 */ /* 0x001ea2000c1e1900 */
[----:B------:R-:W0:Y:S01]  /*1aa0*/  F2I.F64.TRUNC R2, R6 ;  /* 0x0000000600027311 */ /* 0x000e22000030d100 */
[----:B------:R-:W-:Y:S01]  /*1ab0*/  IMAD R3, R15, R15, RZ ;  /* 0x0000000f0f037224 */ /* 0x000fe200078e02ff */
[----:B------:R-:W-:-:S03]  /*1ac0*/  PLOP3.LUT P0, PT, PT, PT, PT, 0x8, 0x80 ;  /* 0x000000000080781c */ /* 0x000fc60003f0e170 */
[----:B------:R-:W-:-:S04]  /*1ad0*/  IMAD R5, R3, R3, RZ ;  /* 0x0000000303057224 */ /* 0x000fc800078e02ff */
[----:B------:R-:W-:Y:S02]  /*1ae0*/  IMAD R5, R4, R4, R5 ;  /* 0x0000000404057224 */ /* 0x000fe400078e0205 */
[----:B0-----:R-:W-:-:S04]  /*1af0*/  IMAD R3, R2, R2, RZ ;  /* 0x0000000202037224 */ /* 0x001fc800078e02ff */
[----:B------:R-:W-:Y:S01]  /*1b00*/  IMAD R3, R2, R3, R5 ;  /* 0x0000000302037224 */ /* 0x000fe200078e0205 */
[----:B--2---:R-:W-:-:S13]  /*1b10*/  ISETP.GE.AND P1, PT, R10, 0x1, PT ;  /* 0x000000010a00780c */ /* 0x004fda0003f26270 */
[----:B------:R-:W-:Y:S05]  /*1b20*/  @!P1 BRA `(.L_x_31) ;  /* 0x0000000000d09947 */ /* 0x000fea0003800000 */
[----:B------:R-:W0:Y:S02]  /*1b30*/  LDC.64 R6, c[0x4][0x8] ;  /* 0x01000200ff067b82 */ /* 0x000e240000000a00 */
[----:B0-----:R-:W2:Y:S04]  /*1b40*/  LDG.E.64 R6, desc[UR4][R6.64] ;  /* 0x0000000406067981 */ /* 0x001ea8000c1e1b00 */
[----:B--2---:R-:W2:Y:S01]  /*1b50*/  LDG.E R5, desc[UR4][R6.64] ;  /* 0x0000000406057981 */ /* 0x004ea2000c1e1900 */
[----:B------:R-:W-:Y:S01]  /*1b60*/  BSSY.RECONVERGENT B0, `(.L_x_31) ;  /* 0x0000030000007945 */ /* 0x000fe20003800200 */
[----:B--2---:R-:W-:-:S13]  /*1b70*/  ISETP.GT.AND P1, PT, R5, R4, PT ;  /* 0x000000040500720c */ /* 0x004fda0003f24270 */
[----:B------:R-:W-:Y:S05]  /*1b80*/  @P1 BRA `(.L_x_32) ;  /* 0x0000000000b41947 */ /* 0x000fea0003800000 */
[----:B------:R-:W-:Y:S02]  /*1b90*/  IMAD.MOV.U32 R9, RZ, RZ, R5 ;  /* 0x000000ffff097224 */ /* 0x000fe400078e0005 */
[----:B------:R-:W-:-:S07]  /*1ba0*/  IMAD.MOV.U32 R5, RZ, RZ, RZ ;  /* 0x000000ffff057224 */ /* 0x000fce00078e00ff */
.L_x_34:
[----:B------:R-:W-:-:S13]  /*1bb0*/  ISETP.NE.AND P1, PT, R9, R4, PT ;  /* 0x000000040900720c */ /* 0x000fda0003f25270 */
[----:B------:R-:W-:Y:S05]  /*1bc0*/  @!P1 BRA `(.L_x_33) ;  /* 0x0000000000209947 */ /* 0x000fea0003800000 */
[----:B------:R-:W-:-:S05]  /*1bd0*/  VIADD R5, R5, 0x1 ;  /* 0x0000000105057836 */ /* 0x000fca0000000000 */
[----:B------:R-:W-:-:S13]  /*1be0*/  ISETP.NE.AND P1, PT, R5, R10, PT ;  /* 0x0000000a0500720c */ /* 0x000fda0003f25270 */
[----:B------:R-:W-:Y:S05]  /*1bf0*/  @!P1 BRA `(.L_x_32) ;  /* 0x0000000000989947 */ /* 0x000fea0003800000 */
[----:B------:R-:W-:-:S06]  /*1c00*/  IMAD.WIDE.U32 R8, R5, 0x4, R6 ;  /* 0x0000000405087825 */ /* 0x000fcc00078e0006 */
[----:B------:R-:W2:Y:S02]  /*1c10*/  LDG.E R9, desc[UR4][R8.64] ;  /* 0x0000000408097981 */ /* 0x000ea4000c1e1900 */
[----:B--2---:R-:W-:-:S13]  /*1c20*/  ISETP.GT.AND P1, PT, R9, R4, PT ;  /* 0x000000040900720c */ /* 0x004fda0003f24270 */
[----:B------:R-:W-:Y:S05]  /*1c30*/  @!P1 BRA `(.L_x_34) ;  /* 0xfffffffc00dc9947 */ /* 0x000fea000383ffff */
[----:B------:R-:W-:Y:S05]  /*1c40*/  BRA `(.L_x_32) ;  /* 0x0000000000847947 */ /* 0x000fea0003800000 */
.L_x_33:
[----:B------:R-:W2:Y:S02]  /*1c50*/  LDG.E R5, desc[UR4][R6.64] ;  /* 0x0000000406057981 */ /* 0x000ea4000c1e1900 */
[----:B--2---:R-:W-:-:S13]  /*1c60*/  ISETP.GT.AND P1, PT, R5, R2, PT ;  /* 0x000000020500720c */ /* 0x004fda0003f24270 */
[----:B------:R-:W-:Y:S05]  /*1c70*/  @P1 BRA `(.L_x_32) ;  /* 0x0000000000781947 */ /* 0x000fea0003800000 */
[----:B------:R-:W-:Y:S01]  /*1c80*/  IMAD.MOV.U32 R9, RZ, RZ, R5 ;  /* 0x000000ffff097224 */ /* 0x000fe200078e0005 */
[----:B------:R-:W-:Y:S01]  /*1c90*/  VIMNMX R10, PT, PT, R10, 0x1, !PT ;  /* 0x000000010a0a7848 */ /* 0x000fe20007fe0100 */
[----:B------:R-:W-:-:S07]  /*1ca0*/  IMAD.MOV.U32 R5, RZ, RZ, RZ ;  /* 0x000000ffff057224 */ /* 0x000fce00078e00ff */
.L_x_36:
        /* <DEDUP_REMOVED lines=10> */
.L_x_35:
[----:B------:R-:W2:Y:S02]  /*1d50*/  LDG.E R8, desc[UR4][R6.64] ;  /* 0x0000000406087981 */ /* 0x000ea4000c1e1900 */
[----:B--2---:R-:W-:-:S13]  /*1d60*/  ISETP.GT.AND P1, PT, R8, R15, PT ;  /* 0x0000000f0800720c */ /* 0x004fda0003f24270 */
[----:B------:R-:W-:Y:S05]  /*1d70*/  @P1 BRA `(.L_x_32) ;  /* 0x0000000000381947 */ /* 0x000fea0003800000 */
[----:B------:R-:W-:-:S07]  /*1d80*/  IMAD.MOV.U32 R5, RZ, RZ, RZ ;  /* 0x000000ffff057224 */ /* 0x000fce00078e00ff */
.L_x_38:
        /* <DEDUP_REMOVED lines=10> */
.L_x_37:
[----:B------:R-:W0:Y:S02]  /*1e30*/  LDC.64 R6, c[0x0][0x380] ;  /* 0x0000e000ff067b82 */ /* 0x000e240000000a00 */
[----:B0-----:R-:W2:Y:S02]  /*1e40*/  LDG.E R6, desc[UR4][R6.64] ;  /* 0x0000000406067981 */ /* 0x001ea4000c1e1900 */
[----:B--2---:R-:W-:-:S13]  /*1e50*/  ISETP.LT.AND P0, PT, R6, R3, PT ;  /* 0x000000030600720c */ /* 0x004fda0003f01270 */
.L_x_32:
[----:B------:R-:W-:Y:S05]  /*1e60*/  BSYNC.RECONVERGENT B0 ;  /* 0x0000000000007941 */ /* 0x000fea0003800200 */
.L_x_31:
[----:B------:R-:W0:Y:S02]  /*1e70*/  LDCU UR6, c[0x0][0x388] ;  /* 0x00007100ff0677ac */ /* 0x000e240008000800 */
[----:B0-----:R-:W-:-:S13]  /*1e80*/  ISETP.GE.OR P0, PT, R3, UR6, !P0 ;  /* 0x0000000603007c0c */ /* 0x001fda000c706670 */
[----:B------:R-:W-:Y:S05]  /*1e90*/  @P0 EXIT ;  /* 0x000000000000094d */ /* 0x000fea0003800000 */
[----:B------:R-:W0:Y:S01]  /*1ea0*/  LDC.64 R6, c[0x0][0x380] ;  /* 0x0000e000ff067b82 */ /* 0x000e220000000a00 */
[----:B------:R-:W-:-:S04]  /*1eb0*/  IMAD.SHL.U32 R5, R0, 0x4, RZ ;  /* 0x0000000400057824 */ /* 0x000fc800078e00ff */
[----:B0-----:R-:W-:-:S05]  /*1ec0*/  IMAD.WIDE R6, R5, 0x4, R6 ;  /* 0x0000000405067825 */ /* 0x001fca00078e0206 */
[----:B------:R-:W-:Y:S04]  /*1ed0*/  STG.E desc[UR4][R6.64], R3 ;  /* 0x0000000306007986 */ /* 0x000fe8000c101904 */
[----:B------:R-:W-:Y:S04]  /*1ee0*/  STG.E desc[UR4][R6.64+0x4], R4 ;  /* 0x0000040406007986 */ /* 0x000fe8000c101904 */
[----:B------:R-:W-:Y:S04]  /*1ef0*/  STG.E desc[UR4][R6.64+0x8], R2 ;  /* 0x0000080206007986 */ /* 0x000fe8000c101904 */
[----:B------:R-:W-:Y:S01]  /*1f00*/  STG.E desc[UR4][R6.64+0xc], R15 ;  /* 0x00000c0f06007986 */ /* 0x000fe2000c101904 */
[----:B------:R-:W-:Y:S05]  /*1f10*/  EXIT ;  /* 0x000000000000794d */ /* 0x000fea0003800000 */
        .weak           $__internal_0_$__cuda_sm20_div_rn_f64_full
        .type           $__internal_0_$__cuda_sm20_div_rn_f64_full,@function
        .size           $__internal_0_$__cuda_sm20_div_rn_f64_full,(.L_x_45 - $__internal_0_$__cuda_sm20_div_rn_f64_full)
$__internal_0_$__cuda_sm20_div_rn_f64_full:
[C---:B------:R-:W-:Y:S01]  /*1f20*/  FSETP.GEU.AND P0, PT, |R5|.reuse, 1.469367938527859385e-39, PT ;  /* 0x001000000500780b */ /* 0x040fe20003f0e200 */
[----:B------:R-:W-:Y:S01]  /*1f30*/  IMAD.MOV.U32 R18, RZ, RZ, 0x1 ;  /* 0x00000001ff127424 */ /* 0x000fe200078e00ff */
[----:B------:R-:W-:Y:S01]  /*1f40*/  LOP3.LUT R2, R5, 0x800fffff, RZ, 0xc0, !PT ;  /* 0x800fffff05027812 */ /* 0x000fe200078ec0ff */
[----:B------:R-:W-:Y:S01]  /*1f50*/  BSSY.RECONVERGENT B1, `(.L_x_39) ;  /* 0x0000054000017945 */ /* 0x000fe20003800200 */
[C---:B------:R-:W-:Y:S02]  /*1f60*/  FSETP.GEU.AND P2, PT, |R11|.reuse, 1.469367938527859385e-39, PT ;  /* 0x001000000b00780b */ /* 0x040fe40003f4e200 */
[----:B------:R-:W-:Y:S01]  /*1f70*/  LOP3.LUT R3, R2, 0x3ff00000, RZ, 0xfc, !PT ;  /* 0x3ff0000002037812 */ /* 0x000fe200078efcff */
[----:B------:R-:W-:Y:S01]  /*1f80*/  IMAD.MOV.U32 R2, RZ, RZ, R4 ;  /* 0x000000ffff027224 */ /* 0x000fe200078e0004 */
[----:B------:R-:W-:Y:S02]  /*1f90*/  LOP3.LUT R16, R11, 0x7ff00000, RZ, 0xc0, !PT ;  /* 0x7ff000000b107812 */ /* 0x000fe400078ec0ff */
[----:B------:R-:W-:-:S03]  /*1fa0*/  LOP3.LUT R25, R5, 0x7ff00000, RZ, 0xc0, !PT ;  /* 0x7ff0000005197812 */ /* 0x000fc600078ec0ff */
[----:B------:R-:W-:Y:S01]  /*1fb0*/  @!P0 DMUL R2, R4, 8.98846567431157953865e+307 ;  /* 0x7fe0000004028828 */ /* 0x000fe20000000000 */
[C---:B------:R-:W-:Y:S01]  /*1fc0*/  ISETP.GE.U32.AND P1, PT, R16.reuse, R25, PT ;  /* 0x000000191000720c */ /* 0x040fe20003f26070 */
[----:B------:R-:W-:Y:S02]  /*1fd0*/  IMAD.MOV.U32 R26, RZ, RZ, R16 ;  /* 0x000000ffff1a7224 */ /* 0x000fe400078e0010 */
[----:B------:R-:W-:Y:S02]  /*1fe0*/  @!P2 LOP3.LUT R17, R5, 0x7ff00000, RZ, 0xc0, !PT ;  /* 0x7ff000000511a812 */ /* 0x000fe400078ec0ff */
[----:B------:R-:W0:Y:S02]  /*1ff0*/  MUFU.RCP64H R19, R3 ;  /* 0x0000000300137308 */ /* 0x000e240000001800 */
[----:B------:R-:W-:Y:S01]  /*2000*/  @!P2 ISETP.GE.U32.AND P3, PT, R16, R17, PT ;  /* 0x000000111000a20c */ /* 0x000fe20003f66070 */
[----:B------:R-:W-:Y:S01]  /*2010*/  IMAD.MOV.U32 R17, RZ, RZ, 0x1ca00000 ;  /* 0x1ca00000ff117424 */ /* 0x000fe200078e00ff */
[----:B------:R-:W-:-:S04]  /*2020*/  @!P0 LOP3.LUT R25, R3, 0x7ff00000, RZ, 0xc0, !PT ;  /* 0x7ff0000003198812 */ /* 0x000fc800078ec0ff */
[----:B------:R-:W-:-:S04]  /*2030*/  @!P2 SEL R21, R17, 0x63400000, !P3 ;  /* 0x634000001115a807 */ /* 0x000fc80005800000 */
[----:B------:R-:W-:-:S04]  /*2040*/  @!P2 LOP3.LUT R22, R21, 0x80000000, R11, 0xf8, !PT ;  /* 0x800000001516a812 */ /* 0x000fc800078ef80b */
[----:B------:R-:W-:Y:S01]  /*2050*/  @!P2 LOP3.LUT R23, R22, 0x100000, RZ, 0xfc, !PT ;  /* 0x001000001617a812 */ /* 0x000fe200078efcff */
[----:B0-----:R-:W-:Y:S01]  /*2060*/  DFMA R12, R18, -R2, 1 ;  /* 0x3ff00000120c742b */ /* 0x001fe20000000802 */
[----:B------:R-:W-:-:S07]  /*2070*/  @!P2 IMAD.MOV.U32 R22, RZ, RZ, RZ ;  /* 0x000000ffff16a224 */ /* 0x000fce00078e00ff */
[----:B------:R-:W-:-:S08]  /*2080*/  DFMA R12, R12, R12, R12 ;  /* 0x0000000c0c0c722b */ /* 0x000fd0000000000c */
[----:B------:R-:W-:Y:S01]  /*2090*/  DFMA R18, R18, R12, R18 ;  /* 0x0000000c1212722b */ /* 0x000fe20000000012 */
[----:B------:R-:W-:Y:S01]  /*20a0*/  SEL R13, R17, 0x63400000, !P1 ;  /* 0x63400000110d7807 */ /* 0x000fe20004800000 */
[----:B------:R-:W-:-:S03]  /*20b0*/  IMAD.MOV.U32 R12, RZ, RZ, R10 ;  /* 0x000000ffff0c7224 */ /* 0x000fc600078e000a */
[----:B------:R-:W-:-:S03]  /*20c0*/  LOP3.LUT R13, R13, 0x800fffff, R11, 0xf8, !PT ;  /* 0x800fffff0d0d7812 */ /* 0x000fc600078ef80b */
[----:B------:R-:W-:-:S03]  /*20d0*/  DFMA R20, R18, -R2, 1 ;  /* 0x3ff000001214742b */ /* 0x000fc60000000802 */
[----:B------:R-:W-:-:S05]  /*20e0*/  @!P2 DFMA R12, R12, 2, -R22 ;  /* 0x400000000c0ca82b */ /* 0x000fca0000000816 */
[----:B------:R-:W-:-:S05]  /*20f0*/  DFMA R20, R18, R20, R18 ;  /* 0x000000141214722b */ /* 0x000fca0000000012 */
[----:B------:R-:W-:-:S03]  /*2100*/  @!P2 LOP3.LUT R26, R13, 0x7ff00000, RZ, 0xc0, !PT ;  /* 0x7ff000000d1aa812 */ /* 0x000fc600078ec0ff */
[----:B------:R-:W-:Y:S02]  /*2110*/  DMUL R18, R20, R12 ;  /* 0x0000000c14127228 */ /* 0x000fe40000000000 */
[----:B------:R-:W-:-:S05]  /*2120*/  VIADD R27, R26, 0xffffffff ;  /* 0xffffffff1a1b7836 */ /* 0x000fca0000000000 */
[----:B------:R-:W-:Y:S01]  /*2130*/  ISETP.GT.U32.AND P0, PT, R27, 0x7feffffe, PT ;  /* 0x7feffffe1b00780c */ /* 0x000fe20003f04070 */
[----:B------:R-:W-:Y:S01]  /*2140*/  VIADD R27, R25, 0xffffffff ;  /* 0xffffffff191b7836 */ /* 0x000fe20000000000 */
[----:B------:R-:W-:-:S04]  /*2150*/  DFMA R22, R18, -R2, R12 ;  /* 0x800000021216722b */ /* 0x000fc8000000000c */
[----:B------:R-:W-:-:S04]  /*2160*/  ISETP.GT.U32.OR P0, PT, R27, 0x7feffffe, P0 ;  /* 0x7feffffe1b00780c */ /* 0x000fc80000704470 */
[----:B------:R-:W-:-:S09]  /*2170*/  DFMA R22, R20, R22, R18 ;  /* 0x000000161416722b */ /* 0x000fd20000000012 */
[----:B------:R-:W-:Y:S05]  /*2180*/  @P0 BRA `(.L_x_40) ;  /* 0x00000000006c0947 */ /* 0x000fea0003800000 */
[----:B------:R-:W-:Y:S01]  /*2190*/  LOP3.LUT R11, R5, 0x7ff00000, RZ, 0xc0, !PT ;  /* 0x7ff00000050b7812 */ /* 0x000fe200078ec0ff */
[----:B------:R-:W-:-:S03]  /*21a0*/  IMAD.MOV.U32 R18, RZ, RZ, RZ ;  /* 0x000000ffff127224 */ /* 0x000fc600078e00ff */
[CC--:B------:R-:W-:Y:S02]  /*21b0*/  VIADDMNMX R10, R16.reuse, -R11.reuse, 0xb9600000, !PT ;  /* 0xb9600000100a7446 */ /* 0x0c0fe4000780090b */
[----:B------:R-:W-:Y:S02]  /*21c0*/  ISETP.GE.U32.AND P0, PT, R16, R11, PT ;  /* 0x0000000b1000720c */ /* 0x000fe40003f06070 */
[----:B------:R-:W-:Y:S02]  /*21d0*/  VIMNMX R10, PT, PT, R10, 0x46a00000, PT ;  /* 0x46a000000a0a7848 */ /* 0x000fe40003fe0100 */
[----:B------:R-:W-:-:S05]  /*21e0*/  SEL R17, R17, 0x63400000, !P0 ;  /* 0x6340000011117807 */ /* 0x000fca0004000000 */
[----:B------:R-:W-:-:S04]  /*21f0*/  IMAD.IADD R10, R10, 0x1, -R17 ;  /* 0x000000010a0a7824 */ /* 0x000fc800078e0a11 */
[----:B------:R-:W-:-:S06]  /*2200*/  VIADD R19, R10, 0x7fe00000 ;  /* 0x7fe000000a137836 */ /* 0x000fcc0000000000 */
[----:B------:R-:W-:-:S10]  /*2210*/  DMUL R16, R22, R18 ;  /* 0x0000001216107228 */ /* 0x000fd40000000000 */
[----:B------:R-:W-:-:S13]  /*2220*/  FSETP.GTU.AND P0, PT, |R17|, 1.469367938527859385e-39, PT ;  /* 0x001000001100780b */ /* 0x000fda0003f0c200 */
[----:B------:R-:W-:Y:S05]  /*2230*/  @P0 BRA `(.L_x_41) ;  /* 0x0000000000940947 */ /* 0x000fea0003800000 */
[----:B------:R-:W-:Y:S01]  /*2240*/  DFMA R2, R22, -R2, R12 ;  /* 0x800000021602722b */ /* 0x000fe2000000000c */
[----:B------:R-:W-:-:S09]  /*2250*/  IMAD.MOV.U32 R18, RZ, RZ, RZ ;  /* 0x000000ffff127224 */ /* 0x000fd200078e00ff */
[C---:B------:R-:W-:Y:S02]  /*2260*/  FSETP.NEU.AND P0, PT, R3.reuse, RZ, PT ;  /* 0x000000ff0300720b */ /* 0x040fe40003f0d000 */
[----:B------:R-:W-:-:S04]  /*2270*/  LOP3.LUT R5, R3, 0x80000000, R5, 0x48, !PT ;  /* 0x8000000003057812 */ /* 0x000fc800078e4805 */
[----:B------:R-:W-:-:S07]  /*2280*/  LOP3.LUT R19, R5, R19, RZ, 0xfc, !PT ;  /* 0x0000001305137212 */ /* 0x000fce00078efcff */
[----:B------:R-:W-:Y:S05]  /*2290*/  @!P0 BRA `(.L_x_41) ;  /* 0x00000000007c8947 */ /* 0x000fea0003800000 */
[----:B------:R-:W-:Y:S01]  /*22a0*/  IMAD.MOV R3, RZ, RZ, -R10 ;  /* 0x000000ffff037224 */ /* 0x000fe200078e0a0a */
[----:B------:R-:W-:Y:S01]  /*22b0*/  DMUL.RP R18, R22, R18 ;  /* 0x0000001216127228 */ /* 0x000fe20000008000 */
[----:B------:R-:W-:-:S06]  /*22c0*/  IMAD.MOV.U32 R2, RZ, RZ, RZ ;  /* 0x000000ffff027224 */ /* 0x000fcc00078e00ff */
[----:B------:R-:W-:-:S03]  /*22d0*/  DFMA R2, R16, -R2, R22 ;  /* 0x800000021002722b */ /* 0x000fc60000000016 */
[----:B------:R-:W-:-:S03]  /*22e0*/  LOP3.LUT R5, R19, R5, RZ, 0x3c, !PT ;  /* 0x0000000513057212 */ /* 0x000fc600078e3cff */
[----:B------:R-:W-:-:S04]  /*22f0*/  IADD3 R2, PT, PT, -R10, -0x43300000, RZ ;  /* 0xbcd000000a027810 */ /* 0x000fc80007ffe1ff */
[----:B------:R-:W-:-:S04]  /*2300*/  FSETP.NEU.AND P0, PT, |R3|, R2, PT ;  /* 0x000000020300720b */ /* 0x000fc80003f0d200 */
[----:B------:R-:W-:Y:S02]  /*2310*/  FSEL R16, R18, R16, !P0 ;  /* 0x0000001012107208 */ /* 0x000fe40004000000 */
[----:B------:R-:W-:Y:S01]  /*2320*/  FSEL R17, R5, R17, !P0 ;  /* 0x0000001105117208 */ /* 0x000fe20004000000 */
[----:B------:R-:W-:Y:S06]  /*2330*/  BRA `(.L_x_41) ;  /* 0x0000000000547947 */ /* 0x000fec0003800000 */
.L_x_40:
[----:B------:R-:W-:-:S14]  /*2340*/  DSETP.NAN.AND P0, PT, R10, R10, PT ;  /* 0x0000000a0a00722a */ /* 0x000fdc0003f08000 */
[----:B------:R-:W-:Y:S05]  /*2350*/  @P0 BRA `(.L_x_42) ;  /* 0x0000000000440947 */ /* 0x000fea0003800000 */
[----:B------:R-:W-:-:S14]  /*2360*/  DSETP.NAN.AND P0, PT, R4, R4, PT ;  /* 0x000000040400722a */ /* 0x000fdc0003f08000 */
[----:B------:R-:W-:Y:S05]  /*2370*/  @P0 BRA `(.L_x_43) ;  /* 0x0000000000300947 */ /* 0x000fea0003800000 */
[----:B------:R-:W-:Y:S01]  /*2380*/  ISETP.NE.AND P0, PT, R26, R25, PT ;  /* 0x000000191a00720c */ /* 0x000fe20003f05270 */
[----:B------:R-:W-:Y:S02]  /*2390*/  IMAD.MOV.U32 R16, RZ, RZ, 0x0 ;  /* 0x00000000ff107424 */ /* 0x000fe400078e00ff */
[----:B------:R-:W-:-:S10]  /*23a0*/  IMAD.MOV.U32 R17, RZ, RZ, -0x80000 ;  /* 0xfff80000ff117424 */ /* 0x000fd400078e00ff */
[----:B------:R-:W-:Y:S05]  /*23b0*/  @!P0 BRA `(.L_x_41) ;  /* 0x0000000000348947 */ /* 0x000fea0003800000 */
[----:B------:R-:W-:Y:S02]  /*23c0*/  ISETP.NE.AND P0, PT, R26, 0x7ff00000, PT ;  /* 0x7ff000001a00780c */ /* 0x000fe40003f05270 */
[----:B------:R-:W-:Y:S02]  /*23d0*/  LOP3.LUT R17, R11, 0x80000000, R5, 0x48, !PT ;  /* 0x800000000b117812 */ /* 0x000fe400078e4805 */
[----:B------:R-:W-:-:S13]  /*23e0*/  ISETP.EQ.OR P0, PT, R25, RZ, !P0 ;  /* 0x000000ff1900720c */ /* 0x000fda0004702670 */
[----:B------:R-:W-:Y:S01]  /*23f0*/  @P0 LOP3.LUT R2, R17, 0x7ff00000, RZ, 0xfc, !PT ;  /* 0x7ff0000011020812 */ /* 0x000fe200078efcff */
[----:B------:R-:W-:Y:S02]  /*2400*/  @!P0 IMAD.MOV.U32 R16, RZ, RZ, RZ ;  /* 0x000000ffff108224 */ /* 0x000fe400078e00ff */
[----:B------:R-:W-:Y:S02]  /*2410*/  @P0 IMAD.MOV.U32 R16, RZ, RZ, RZ ;  /* 0x000000ffff100224 */ /* 0x000fe400078e00ff */
[----:B------:R-:W-:Y:S01]  /*2420*/  @P0 IMAD.MOV.U32 R17, RZ, RZ, R2 ;  /* 0x000000ffff110224 */ /* 0x000fe200078e0002 */
[----:B------:R-:W-:Y:S06]  /*2430*/  BRA `(.L_x_41) ;  /* 0x0000000000147947 */ /* 0x000fec0003800000 */
.L_x_43:
[----:B------:R-:W-:Y:S01]  /*2440*/  LOP3.LUT R17, R5, 0x80000, RZ, 0xfc, !PT ;  /* 0x0008000005117812 */ /* 0x000fe200078efcff */
[----:B------:R-:W-:Y:S01]  /*2450*/  IMAD.MOV.U32 R16, RZ, RZ, R4 ;  /* 0x000000ffff107224 */ /* 0x000fe200078e0004 */
[----:B------:R-:W-:Y:S06]  /*2460*/  BRA `(.L_x_41) ;  /* 0x0000000000087947 */ /* 0x000fec0003800000 */
.L_x_42:
[----:B------:R-:W-:Y:S01]  /*2470*/  LOP3.LUT R17, R11, 0x80000, RZ, 0xfc, !PT ;  /* 0x000800000b117812 */ /* 0x000fe200078efcff */
[----:B------:R-:W-:-:S07]  /*2480*/  IMAD.MOV.U32 R16, RZ, RZ, R10 ;  /* 0x000000ffff107224 */ /* 0x000fce00078e000a */
.L_x_41:
[----:B------:R-:W-:Y:S05]  /*2490*/  BSYNC.RECONVERGENT B1 ;  /* 0x0000000000017941 */ /* 0x000fea0003800200 */
.L_x_39:
[----:B------:R-:W-:Y:S02]  /*24a0*/  IMAD.MOV.U32 R2, RZ, RZ, R14 ;  /* 0x000000ffff027224 */ /* 0x000fe400078e000e */
[----:B------:R-:W-:Y:S02]  /*24b0*/  IMAD.MOV.U32 R3, RZ, RZ, 0x0 ;  /* 0x00000000ff037424 */ /* 0x000fe400078e00ff */
[----:B------:R-:W-:Y:S02]  /*24c0*/  IMAD.MOV.U32 R4, RZ, RZ, R16 ;  /* 0x000000ffff047224 */ /* 0x000fe400078e0010 */
[----:B------:R-:W-:Y:S01]  /*24d0*/  IMAD.MOV.U32 R5, RZ, RZ, R17 ;  /* 0x000000ffff057224 */ /* 0x000fe200078e0011 */
[----:B------:R-:W-:Y:S06]  /*24e0*/  RET.REL.NODEC R2 `(_Z10KernelFuncPiii) ;  /* 0xffffffd802c47950 */ /* 0x000fec0003c3ffff */
.L_x_44:
[----:B------:R-:W-:-:S00]  /*24f0*/  BRA `(.L_x_44) ;  /* 0xfffffffc00fc7947 */ /* 0x000fc0000383ffff */
[----:B------:R-:W-:-:S00]  /*2500*/  NOP ;  /* 0x0000000000007918 */ /* 0x000fc00000000000 */
[----:B------:R-:W-:-:S00]  /*2510*/  NOP ;  /* 0x0000000000007918 */ /* 0x000fc00000000000 */
[----:B------:R-:W-:-:S00]  /*2520*/  NOP ;  /* 0x0000000000007918 */ /* 0x000fc00000000000 */
[----:B------:R-:W-:-:S00]  /*2530*/  NOP ;  /* 0x0000000000007918 */ /* 0x000fc00000000000 */
[----:B------:R-:W-:-:S00]  /*2540*/  NOP ;  /* 0x0000000000007918 */ /* 0x000fc00000000000 */
[----:B------:R-:W-:-:S00]  /*2550*/  NOP ;  /* 0x0000000000007918 */ /* 0x000fc00000000000 */
[----:B------:R-:W-:-:S00]  /*2560*/  NOP ;  /* 0x0000000000007918 */ /* 0x000fc00000000000 */
[----:B------:R-:W-:-:S00]  /*2570*/  NOP ;  /* 0x0000000000007918 */ /* 0x000fc00000000000 */
.L_x_45:


//--------------------- .nv.shared.reserved.0     --------------------------
	.section	.nv.shared.reserved.0,"aw",@nobits
	.weak		__nv_reservedSMEM_offset_0_alias
	.size		__nv_reservedSMEM_offset_0_alias, 0, 64
	.other		__nv_reservedSMEM_offset_0_alias,@"STO_CUDA_RESERVED_SHARED STV_DEFAULT"
__nv_reservedSMEM_offset_0_alias:
	.zero		0
	.zero		64


//--------------------- .nv.global                --------------------------
	.section	.nv.global,"aw",@nobits
	.align	8
.nv.global:
	.type		primes,@object
	.size		primes,(primes_size - primes)
primes:
	.zero		8
	.type		primes_size,@object
	.size		primes_size,(.L_0 - primes_size)
primes_size:
	.zero		4
.L_0:


//--------------------- .nv.constant0._Z10KernelFuncPiii --------------------------
	.section	.nv.constant0._Z10KernelFuncPiii,"a",@progbits
	.sectionflags	@""
	.align	4
.nv.constant0._Z10KernelFuncPiii:
	.zero		912


//--------------------- SYMBOLS --------------------------

	.type		.nv.reservedSmem.offset0,@object
	.size		.nv.reservedSmem.offset0,0x4
